//
// Generated by NVIDIA NVVM Compiler
//
// Compiler Build ID: CL-36424714
// Cuda compilation tools, release 13.0, V13.0.88
// Based on NVVM 20.0.0
//

.version 9.0
.target sm_100
.address_size 64

	// .globl	_ZN9flashcore15cublaslt_sparse17kernel_fill_floatEPffi

.visible .entry _ZN9flashcore15cublaslt_sparse17kernel_fill_floatEPffi(
	.param .u64 .ptr .align 1 _ZN9flashcore15cublaslt_sparse17kernel_fill_floatEPffi_param_0,
	.param .f32 _ZN9flashcore15cublaslt_sparse17kernel_fill_floatEPffi_param_1,
	.param .u32 _ZN9flashcore15cublaslt_sparse17kernel_fill_floatEPffi_param_2
)
{
	.reg .pred 	%p<2>;
	.reg .b32 	%r<6>;
	.reg .b32 	%f<2>;
	.reg .b64 	%rd<5>;

	ld.param.u64 	%rd1, [_ZN9flashcore15cublaslt_sparse17kernel_fill_floatEPffi_param_0];
	ld.param.f32 	%f1, [_ZN9flashcore15cublaslt_sparse17kernel_fill_floatEPffi_param_1];
	ld.param.u32 	%r2, [_ZN9flashcore15cublaslt_sparse17kernel_fill_floatEPffi_param_2];
	mov.u32 	%r3, %ctaid.x;
	mov.u32 	%r4, %ntid.x;
	mov.u32 	%r5, %tid.x;
	mad.lo.s32 	%r1, %r3, %r4, %r5;
	setp.ge.s32 	%p1, %r1, %r2;
	@%p1 bra 	$L__BB0_2;
	cvta.to.global.u64 	%rd2, %rd1;
	mul.wide.s32 	%rd3, %r1, 4;
	add.s64 	%rd4, %rd2, %rd3;
	st.global.f32 	[%rd4], %f1;
$L__BB0_2:
	ret;

}
	// .globl	_ZN9flashcore15cublaslt_sparse27kernel_convert_fp16_to_fp32EPK6__halfPfi
.visible .entry _ZN9flashcore15cublaslt_sparse27kernel_convert_fp16_to_fp32EPK6__halfPfi(
	.param .u64 .ptr .align 1 _ZN9flashcore15cublaslt_sparse27kernel_convert_fp16_to_fp32EPK6__halfPfi_param_0,
	.param .u64 .ptr .align 1 _ZN9flashcore15cublaslt_sparse27kernel_convert_fp16_to_fp32EPK6__halfPfi_param_1,
	.param .u32 _ZN9flashcore15cublaslt_sparse27kernel_convert_fp16_to_fp32EPK6__halfPfi_param_2
)
{
	.reg .pred 	%p<2>;
	.reg .b16 	%rs<2>;
	.reg .b32 	%r<6>;
	.reg .b32 	%f<2>;
	.reg .b64 	%rd<9>;

	ld.param.u64 	%rd1, [_ZN9flashcore15cublaslt_sparse27kernel_convert_fp16_to_fp32EPK6__halfPfi_param_0];
	ld.param.u64 	%rd2, [_ZN9flashcore15cublaslt_sparse27kernel_convert_fp16_to_fp32EPK6__halfPfi_param_1];
	ld.param.u32 	%r2, [_ZN9flashcore15cublaslt_sparse27kernel_convert_fp16_to_fp32EPK6__halfPfi_param_2];
	mov.u32 	%r3, %ctaid.x;
	mov.u32 	%r4, %ntid.x;
	mov.u32 	%r5, %tid.x;
	mad.lo.s32 	%r1, %r3, %r4, %r5;
	setp.ge.s32 	%p1, %r1, %r2;
	@%p1 bra 	$L__BB1_2;
	cvta.to.global.u64 	%rd3, %rd1;
	cvta.to.global.u64 	%rd4, %rd2;
	mul.wide.s32 	%rd5, %r1, 2;
	add.s64 	%rd6, %rd3, %rd5;
	ld.global.nc.u16 	%rs1, [%rd6];
	// begin inline asm
	{  cvt.f32.f16 %f1, %rs1;}

	// end inline asm
	mul.wide.s32 	%rd7, %r1, 4;
	add.s64 	%rd8, %rd4, %rd7;
	st.global.f32 	[%rd8], %f1;
$L__BB1_2:
	ret;

}
	// .globl	_ZN9flashcore15cublaslt_sparse17kernel_pad_matrixEPK6__halfPS1_iii
.visible .entry _ZN9flashcore15cublaslt_sparse17kernel_pad_matrixEPK6__halfPS1_iii(
	.param .u64 .ptr .align 1 _ZN9flashcore15cublaslt_sparse17kernel_pad_matrixEPK6__halfPS1_iii_param_0,
	.param .u64 .ptr .align 1 _ZN9flashcore15cublaslt_sparse17kernel_pad_matrixEPK6__halfPS1_iii_param_1,
	.param .u32 _ZN9flashcore15cublaslt_sparse17kernel_pad_matrixEPK6__halfPS1_iii_param_2,
	.param .u32 _ZN9flashcore15cublaslt_sparse17kernel_pad_matrixEPK6__halfPS1_iii_param_3,
	.param .u32 _ZN9flashcore15cublaslt_sparse17kernel_pad_matrixEPK6__halfPS1_iii_param_4
)
{
	.reg .pred 	%p<12>;
	.reg .b16 	%rs<30>;
	.reg .b32 	%r<49>;
	.reg .b64 	%rd<23>;

	ld.param.u64 	%rd5, [_ZN9flashcore15cublaslt_sparse17kernel_pad_matrixEPK6__halfPS1_iii_param_0];
	ld.param.u64 	%rd6, [_ZN9flashcore15cublaslt_sparse17kernel_pad_matrixEPK6__halfPS1_iii_param_1];
	ld.param.u32 	%r31, [_ZN9flashcore15cublaslt_sparse17kernel_pad_matrixEPK6__halfPS1_iii_param_2];
	ld.param.u32 	%r29, [_ZN9flashcore15cublaslt_sparse17kernel_pad_matrixEPK6__halfPS1_iii_param_3];
	ld.param.u32 	%r30, [_ZN9flashcore15cublaslt_sparse17kernel_pad_matrixEPK6__halfPS1_iii_param_4];
	cvta.to.global.u64 	%rd1, %rd6;
	cvta.to.global.u64 	%rd2, %rd5;
	mov.u32 	%r32, %ctaid.x;
	mov.u32 	%r33, %ntid.x;
	mov.u32 	%r34, %tid.x;
	mad.lo.s32 	%r1, %r32, %r33, %r34;
	setp.ge.s32 	%p1, %r1, %r31;
	setp.lt.s32 	%p2, %r29, 1;
	or.pred  	%p3, %p1, %p2;
	@%p3 bra 	$L__BB2_13;
	mul.lo.s32 	%r2, %r30, %r1;
	mul.lo.s32 	%r3, %r29, %r1;
	and.b32  	%r4, %r29, 15;
	setp.lt.u32 	%p4, %r29, 16;
	mov.b32 	%r44, 0;
	@%p4 bra 	$L__BB2_4;
	and.b32  	%r44, %r29, 2147483632;
	neg.s32 	%r42, %r44;
	add.s64 	%rd3, %rd1, 16;
	add.s64 	%rd4, %rd2, 16;
	mov.u32 	%r40, %r3;
	mov.u32 	%r41, %r2;
$L__BB2_3:
	.pragma "nounroll";
	mul.wide.s32 	%rd7, %r41, 2;
	add.s64 	%rd8, %rd3, %rd7;
	mul.wide.s32 	%rd9, %r40, 2;
	add.s64 	%rd10, %rd4, %rd9;
	ld.global.nc.u16 	%rs1, [%rd10+-16];
	st.global.u16 	[%rd8+-16], %rs1;
	ld.global.nc.u16 	%rs2, [%rd10+-14];
	st.global.u16 	[%rd8+-14], %rs2;
	ld.global.nc.u16 	%rs3, [%rd10+-12];
	st.global.u16 	[%rd8+-12], %rs3;
	ld.global.nc.u16 	%rs4, [%rd10+-10];
	st.global.u16 	[%rd8+-10], %rs4;
	ld.global.nc.u16 	%rs5, [%rd10+-8];
	st.global.u16 	[%rd8+-8], %rs5;
	ld.global.nc.u16 	%rs6, [%rd10+-6];
	st.global.u16 	[%rd8+-6], %rs6;
	ld.global.nc.u16 	%rs7, [%rd10+-4];
	st.global.u16 	[%rd8+-4], %rs7;
	ld.global.nc.u16 	%rs8, [%rd10+-2];
	st.global.u16 	[%rd8+-2], %rs8;
	ld.global.nc.u16 	%rs9, [%rd10];
	st.global.u16 	[%rd8], %rs9;
	ld.global.nc.u16 	%rs10, [%rd10+2];
	st.global.u16 	[%rd8+2], %rs10;
	ld.global.nc.u16 	%rs11, [%rd10+4];
	st.global.u16 	[%rd8+4], %rs11;
	ld.global.nc.u16 	%rs12, [%rd10+6];
	st.global.u16 	[%rd8+6], %rs12;
	ld.global.nc.u16 	%rs13, [%rd10+8];
	st.global.u16 	[%rd8+8], %rs13;
	ld.global.nc.u16 	%rs14, [%rd10+10];
	st.global.u16 	[%rd8+10], %rs14;
	ld.global.nc.u16 	%rs15, [%rd10+12];
	st.global.u16 	[%rd8+12], %rs15;
	ld.global.nc.u16 	%rs16, [%rd10+14];
	st.global.u16 	[%rd8+14], %rs16;
	add.s32 	%r42, %r42, 16;
	add.s32 	%r41, %r41, 16;
	add.s32 	%r40, %r40, 16;
	setp.ne.s32 	%p5, %r42, 0;
	@%p5 bra 	$L__BB2_3;
$L__BB2_4:
	setp.eq.s32 	%p6, %r4, 0;
	@%p6 bra 	$L__BB2_13;
	and.b32  	%r14, %r29, 7;
	setp.lt.u32 	%p7, %r4, 8;
	@%p7 bra 	$L__BB2_7;
	add.s32 	%r36, %r44, %r2;
	mul.wide.s32 	%rd11, %r36, 2;
	add.s64 	%rd12, %rd1, %rd11;
	add.s32 	%r37, %r44, %r3;
	mul.wide.s32 	%rd13, %r37, 2;
	add.s64 	%rd14, %rd2, %rd13;
	ld.global.nc.u16 	%rs17, [%rd14];
	st.global.u16 	[%rd12], %rs17;
	ld.global.nc.u16 	%rs18, [%rd14+2];
	st.global.u16 	[%rd12+2], %rs18;
	ld.global.nc.u16 	%rs19, [%rd14+4];
	st.global.u16 	[%rd12+4], %rs19;
	ld.global.nc.u16 	%rs20, [%rd14+6];
	st.global.u16 	[%rd12+6], %rs20;
	ld.global.nc.u16 	%rs21, [%rd14+8];
	st.global.u16 	[%rd12+8], %rs21;
	ld.global.nc.u16 	%rs22, [%rd14+10];
	st.global.u16 	[%rd12+10], %rs22;
	ld.global.nc.u16 	%rs23, [%rd14+12];
	st.global.u16 	[%rd12+12], %rs23;
	ld.global.nc.u16 	%rs24, [%rd14+14];
	st.global.u16 	[%rd12+14], %rs24;
	add.s32 	%r44, %r44, 8;
$L__BB2_7:
	setp.eq.s32 	%p8, %r14, 0;
	@%p8 bra 	$L__BB2_13;
	and.b32  	%r17, %r29, 3;
	setp.lt.u32 	%p9, %r14, 4;
	@%p9 bra 	$L__BB2_10;
	add.s32 	%r38, %r44, %r2;
	mul.wide.s32 	%rd15, %r38, 2;
	add.s64 	%rd16, %rd1, %rd15;
	add.s32 	%r39, %r44, %r3;
	mul.wide.s32 	%rd17, %r39, 2;
	add.s64 	%rd18, %rd2, %rd17;
	ld.global.nc.u16 	%rs25, [%rd18];
	st.global.u16 	[%rd16], %rs25;
	ld.global.nc.u16 	%rs26, [%rd18+2];
	st.global.u16 	[%rd16+2], %rs26;
	ld.global.nc.u16 	%rs27, [%rd18+4];
	st.global.u16 	[%rd16+4], %rs27;
	ld.global.nc.u16 	%rs28, [%rd18+6];
	st.global.u16 	[%rd16+6], %rs28;
	add.s32 	%r44, %r44, 4;
$L__BB2_10:
	setp.eq.s32 	%p10, %r17, 0;
	@%p10 bra 	$L__BB2_13;
	add.s32 	%r48, %r44, %r3;
	add.s32 	%r47, %r44, %r2;
	neg.s32 	%r46, %r17;
$L__BB2_12:
	.pragma "nounroll";
	mul.wide.s32 	%rd19, %r48, 2;
	add.s64 	%rd20, %rd2, %rd19;
	mul.wide.s32 	%rd21, %r47, 2;
	add.s64 	%rd22, %rd1, %rd21;
	ld.global.nc.u16 	%rs29, [%rd20];
	st.global.u16 	[%rd22], %rs29;
	add.s32 	%r48, %r48, 1;
	add.s32 	%r47, %r47, 1;
	add.s32 	%r46, %r46, 1;
	setp.ne.s32 	%p11, %r46, 0;
	@%p11 bra 	$L__BB2_12;
$L__BB2_13:
	ret;

}
	// .globl	_ZN9flashcore15cublaslt_sparse19kernel_unpad_matrixEPK6__halfPS1_iii
.visible .entry _ZN9flashcore15cublaslt_sparse19kernel_unpad_matrixEPK6__halfPS1_iii(
	.param .u64 .ptr .align 1 _ZN9flashcore15cublaslt_sparse19kernel_unpad_matrixEPK6__halfPS1_iii_param_0,
	.param .u64 .ptr .align 1 _ZN9flashcore15cublaslt_sparse19kernel_unpad_matrixEPK6__halfPS1_iii_param_1,
	.param .u32 _ZN9flashcore15cublaslt_sparse19kernel_unpad_matrixEPK6__halfPS1_iii_param_2,
	.param .u32 _ZN9flashcore15cublaslt_sparse19kernel_unpad_matrixEPK6__halfPS1_iii_param_3,
	.param .u32 _ZN9flashcore15cublaslt_sparse19kernel_unpad_matrixEPK6__halfPS1_iii_param_4
)
{
	.reg .pred 	%p<12>;
	.reg .b16 	%rs<30>;
	.reg .b32 	%r<49>;
	.reg .b64 	%rd<23>;

	ld.param.u64 	%rd5, [_ZN9flashcore15cublaslt_sparse19kernel_unpad_matrixEPK6__halfPS1_iii_param_0];
	ld.param.u64 	%rd6, [_ZN9flashcore15cublaslt_sparse19kernel_unpad_matrixEPK6__halfPS1_iii_param_1];
	ld.param.u32 	%r31, [_ZN9flashcore15cublaslt_sparse19kernel_unpad_matrixEPK6__halfPS1_iii_param_2];
	ld.param.u32 	%r29, [_ZN9flashcore15cublaslt_sparse19kernel_unpad_matrixEPK6__halfPS1_iii_param_3];
	ld.param.u32 	%r30, [_ZN9flashcore15cublaslt_sparse19kernel_unpad_matrixEPK6__halfPS1_iii_param_4];
	cvta.to.global.u64 	%rd1, %rd6;
	cvta.to.global.u64 	%rd2, %rd5;
	mov.u32 	%r32, %ctaid.x;
	mov.u32 	%r33, %ntid.x;
	mov.u32 	%r34, %tid.x;
	mad.lo.s32 	%r1, %r32, %r33, %r34;
	setp.ge.s32 	%p1, %r1, %r31;
	setp.lt.s32 	%p2, %r29, 1;
	or.pred  	%p3, %p1, %p2;
	@%p3 bra 	$L__BB3_13;
	mul.lo.s32 	%r2, %r29, %r1;
	mul.lo.s32 	%r3, %r30, %r1;
	and.b32  	%r4, %r29, 15;
	setp.lt.u32 	%p4, %r29, 16;
	mov.b32 	%r44, 0;
	@%p4 bra 	$L__BB3_4;
	and.b32  	%r44, %r29, 2147483632;
	neg.s32 	%r42, %r44;
	add.s64 	%rd3, %rd1, 16;
	add.s64 	%rd4, %rd2, 16;
	mov.u32 	%r40, %r3;
	mov.u32 	%r41, %r2;
$L__BB3_3:
	.pragma "nounroll";
	mul.wide.s32 	%rd7, %r41, 2;
	add.s64 	%rd8, %rd3, %rd7;
	mul.wide.s32 	%rd9, %r40, 2;
	add.s64 	%rd10, %rd4, %rd9;
	ld.global.nc.u16 	%rs1, [%rd10+-16];
	st.global.u16 	[%rd8+-16], %rs1;
	ld.global.nc.u16 	%rs2, [%rd10+-14];
	st.global.u16 	[%rd8+-14], %rs2;
	ld.global.nc.u16 	%rs3, [%rd10+-12];
	st.global.u16 	[%rd8+-12], %rs3;
	ld.global.nc.u16 	%rs4, [%rd10+-10];
	st.global.u16 	[%rd8+-10], %rs4;
	ld.global.nc.u16 	%rs5, [%rd10+-8];
	st.global.u16 	[%rd8+-8], %rs5;
	ld.global.nc.u16 	%rs6, [%rd10+-6];
	st.global.u16 	[%rd8+-6], %rs6;
	ld.global.nc.u16 	%rs7, [%rd10+-4];
	st.global.u16 	[%rd8+-4], %rs7;
	ld.global.nc.u16 	%rs8, [%rd10+-2];
	st.global.u16 	[%rd8+-2], %rs8;
	ld.global.nc.u16 	%rs9, [%rd10];
	st.global.u16 	[%rd8], %rs9;
	ld.global.nc.u16 	%rs10, [%rd10+2];
	st.global.u16 	[%rd8+2], %rs10;
	ld.global.nc.u16 	%rs11, [%rd10+4];
	st.global.u16 	[%rd8+4], %rs11;
	ld.global.nc.u16 	%rs12, [%rd10+6];
	st.global.u16 	[%rd8+6], %rs12;
	ld.global.nc.u16 	%rs13, [%rd10+8];
	st.global.u16 	[%rd8+8], %rs13;
	ld.global.nc.u16 	%rs14, [%rd10+10];
	st.global.u16 	[%rd8+10], %rs14;
	ld.global.nc.u16 	%rs15, [%rd10+12];
	st.global.u16 	[%rd8+12], %rs15;
	ld.global.nc.u16 	%rs16, [%rd10+14];
	st.global.u16 	[%rd8+14], %rs16;
	add.s32 	%r42, %r42, 16;
	add.s32 	%r41, %r41, 16;
	add.s32 	%r40, %r40, 16;
	setp.ne.s32 	%p5, %r42, 0;
	@%p5 bra 	$L__BB3_3;
$L__BB3_4:
	setp.eq.s32 	%p6, %r4, 0;
	@%p6 bra 	$L__BB3_13;
	and.b32  	%r14, %r29, 7;
	setp.lt.u32 	%p7, %r4, 8;
	@%p7 bra 	$L__BB3_7;
	add.s32 	%r36, %r44, %r2;
	mul.wide.s32 	%rd11, %r36, 2;
	add.s64 	%rd12, %rd1, %rd11;
	add.s32 	%r37, %r44, %r3;
	mul.wide.s32 	%rd13, %r37, 2;
	add.s64 	%rd14, %rd2, %rd13;
	ld.global.nc.u16 	%rs17, [%rd14];
	st.global.u16 	[%rd12], %rs17;
	ld.global.nc.u16 	%rs18, [%rd14+2];
	st.global.u16 	[%rd12+2], %rs18;
	ld.global.nc.u16 	%rs19, [%rd14+4];
	st.global.u16 	[%rd12+4], %rs19;
	ld.global.nc.u16 	%rs20, [%rd14+6];
	st.global.u16 	[%rd12+6], %rs20;
	ld.global.nc.u16 	%rs21, [%rd14+8];
	st.global.u16 	[%rd12+8], %rs21;
	ld.global.nc.u16 	%rs22, [%rd14+10];
	st.global.u16 	[%rd12+10], %rs22;
	ld.global.nc.u16 	%rs23, [%rd14+12];
	st.global.u16 	[%rd12+12], %rs23;
	ld.global.nc.u16 	%rs24, [%rd14+14];
	st.global.u16 	[%rd12+14], %rs24;
	add.s32 	%r44, %r44, 8;
$L__BB3_7:
	setp.eq.s32 	%p8, %r14, 0;
	@%p8 bra 	$L__BB3_13;
	and.b32  	%r17, %r29, 3;
	setp.lt.u32 	%p9, %r14, 4;
	@%p9 bra 	$L__BB3_10;
	add.s32 	%r38, %r44, %r2;
	mul.wide.s32 	%rd15, %r38, 2;
	add.s64 	%rd16, %rd1, %rd15;
	add.s32 	%r39, %r44, %r3;
	mul.wide.s32 	%rd17, %r39, 2;
	add.s64 	%rd18, %rd2, %rd17;
	ld.global.nc.u16 	%rs25, [%rd18];
	st.global.u16 	[%rd16], %rs25;
	ld.global.nc.u16 	%rs26, [%rd18+2];
	st.global.u16 	[%rd16+2], %rs26;
	ld.global.nc.u16 	%rs27, [%rd18+4];
	st.global.u16 	[%rd16+4], %rs27;
	ld.global.nc.u16 	%rs28, [%rd18+6];
	st.global.u16 	[%rd16+6], %rs28;
	add.s32 	%r44, %r44, 4;
$L__BB3_10:
	setp.eq.s32 	%p10, %r17, 0;
	@%p10 bra 	$L__BB3_13;
	add.s32 	%r48, %r44, %r3;
	add.s32 	%r47, %r44, %r2;
	neg.s32 	%r46, %r17;
$L__BB3_12:
	.pragma "nounroll";
	mul.wide.s32 	%rd19, %r48, 2;
	add.s64 	%rd20, %rd2, %rd19;
	mul.wide.s32 	%rd21, %r47, 2;
	add.s64 	%rd22, %rd1, %rd21;
	ld.global.nc.u16 	%rs29, [%rd20];
	st.global.u16 	[%rd22], %rs29;
	add.s32 	%r48, %r48, 1;
	add.s32 	%r47, %r47, 1;
	add.s32 	%r46, %r46, 1;
	setp.ne.s32 	%p11, %r46, 0;
	@%p11 bra 	$L__BB3_12;
$L__BB3_13:
	ret;

}
	// .globl	_ZN9flashcore15cublaslt_sparse34kernel_convert_fp16_to_fp32_scaledEPK6__halfPffi
.visible .entry _ZN9flashcore15cublaslt_sparse34kernel_convert_fp16_to_fp32_scaledEPK6__halfPffi(
	.param .u64 .ptr .align 1 _ZN9flashcore15cublaslt_sparse34kernel_convert_fp16_to_fp32_scaledEPK6__halfPffi_param_0,
	.param .u64 .ptr .align 1 _ZN9flashcore15cublaslt_sparse34kernel_convert_fp16_to_fp32_scaledEPK6__halfPffi_param_1,
	.param .f32 _ZN9flashcore15cublaslt_sparse34kernel_convert_fp16_to_fp32_scaledEPK6__halfPffi_param_2,
	.param .u32 _ZN9flashcore15cublaslt_sparse34kernel_convert_fp16_to_fp32_scaledEPK6__halfPffi_param_3
)
{
	.reg .pred 	%p<2>;
	.reg .b16 	%rs<2>;
	.reg .b32 	%r<6>;
	.reg .b32 	%f<4>;
	.reg .b64 	%rd<9>;

	ld.param.u64 	%rd1, [_ZN9flashcore15cublaslt_sparse34kernel_convert_fp16_to_fp32_scaledEPK6__halfPffi_param_0];
	ld.param.u64 	%rd2, [_ZN9flashcore15cublaslt_sparse34kernel_convert_fp16_to_fp32_scaledEPK6__halfPffi_param_1];
	ld.param.f32 	%f1, [_ZN9flashcore15cublaslt_sparse34kernel_convert_fp16_to_fp32_scaledEPK6__halfPffi_param_2];
	ld.param.u32 	%r2, [_ZN9flashcore15cublaslt_sparse34kernel_convert_fp16_to_fp32_scaledEPK6__halfPffi_param_3];
	mov.u32 	%r3, %ctaid.x;
	mov.u32 	%r4, %ntid.x;
	mov.u32 	%r5, %tid.x;
	mad.lo.s32 	%r1, %r3, %r4, %r5;
	setp.ge.s32 	%p1, %r1, %r2;
	@%p1 bra 	$L__BB4_2;
	cvta.to.global.u64 	%rd3, %rd1;
	cvta.to.global.u64 	%rd4, %rd2;
	mul.wide.s32 	%rd5, %r1, 2;
	add.s64 	%rd6, %rd3, %rd5;
	ld.global.nc.u16 	%rs1, [%rd6];
	// begin inline asm
	{  cvt.f32.f16 %f2, %rs1;}

	// end inline asm
	mul.f32 	%f3, %f1, %f2;
	mul.wide.s32 	%rd7, %r1, 4;
	add.s64 	%rd8, %rd4, %rd7;
	st.global.f32 	[%rd8], %f3;
$L__BB4_2:
	ret;

}
	// .globl	_ZN9flashcore15cublaslt_sparse27kernel_convert_fp32_to_fp16EPKfP6__halfi
.visible .entry _ZN9flashcore15cublaslt_sparse27kernel_convert_fp32_to_fp16EPKfP6__halfi(
	.param .u64 .ptr .align 1 _ZN9flashcore15cublaslt_sparse27kernel_convert_fp32_to_fp16EPKfP6__halfi_param_0,
	.param .u64 .ptr .align 1 _ZN9flashcore15cublaslt_sparse27kernel_convert_fp32_to_fp16EPKfP6__halfi_param_1,
	.param .u32 _ZN9flashcore15cublaslt_sparse27kernel_convert_fp32_to_fp16EPKfP6__halfi_param_2
)
{
	.reg .pred 	%p<2>;
	.reg .b16 	%rs<2>;
	.reg .b32 	%r<6>;
	.reg .b32 	%f<2>;
	.reg .b64 	%rd<9>;

	ld.param.u64 	%rd1, [_ZN9flashcore15cublaslt_sparse27kernel_convert_fp32_to_fp16EPKfP6__halfi_param_0];
	ld.param.u64 	%rd2, [_ZN9flashcore15cublaslt_sparse27kernel_convert_fp32_to_fp16EPKfP6__halfi_param_1];
	ld.param.u32 	%r2, [_ZN9flashcore15cublaslt_sparse27kernel_convert_fp32_to_fp16EPKfP6__halfi_param_2];
	mov.u32 	%r3, %ctaid.x;
	mov.u32 	%r4, %ntid.x;
	mov.u32 	%r5, %tid.x;
	mad.lo.s32 	%r1, %r3, %r4, %r5;
	setp.ge.s32 	%p1, %r1, %r2;
	@%p1 bra 	$L__BB5_2;
	cvta.to.global.u64 	%rd3, %rd1;
	cvta.to.global.u64 	%rd4, %rd2;
	mul.wide.s32 	%rd5, %r1, 4;
	add.s64 	%rd6, %rd3, %rd5;
	ld.global.nc.f32 	%f1, [%rd6];
	// begin inline asm
	{  cvt.rn.f16.f32 %rs1, %f1;}

	// end inline asm
	mul.wide.s32 	%rd7, %r1, 2;
	add.s64 	%rd8, %rd4, %rd7;
	st.global.u16 	[%rd8], %rs1;
$L__BB5_2:
	ret;

}
	// .globl	_ZN9flashcore15cublaslt_sparse22kernel_scale_rows_halfEP6__halfPKfii
.visible .entry _ZN9flashcore15cublaslt_sparse22kernel_scale_rows_halfEP6__halfPKfii(
	.param .u64 .ptr .align 1 _ZN9flashcore15cublaslt_sparse22kernel_scale_rows_halfEP6__halfPKfii_param_0,
	.param .u64 .ptr .align 1 _ZN9flashcore15cublaslt_sparse22kernel_scale_rows_halfEP6__halfPKfii_param_1,
	.param .u32 _ZN9flashcore15cublaslt_sparse22kernel_scale_rows_halfEP6__halfPKfii_param_2,
	.param .u32 _ZN9flashcore15cublaslt_sparse22kernel_scale_rows_halfEP6__halfPKfii_param_3
)
{
	.reg .pred 	%p<11>;
	.reg .b16 	%rs<59>;
	.reg .b32 	%r<29>;
	.reg .b32 	%f<60>;
	.reg .b64 	%rd<29>;

	ld.param.u64 	%rd9, [_ZN9flashcore15cublaslt_sparse22kernel_scale_rows_halfEP6__halfPKfii_param_0];
	ld.param.u64 	%rd10, [_ZN9flashcore15cublaslt_sparse22kernel_scale_rows_halfEP6__halfPKfii_param_1];
	ld.param.u32 	%r18, [_ZN9flashcore15cublaslt_sparse22kernel_scale_rows_halfEP6__halfPKfii_param_2];
	ld.param.u32 	%r17, [_ZN9flashcore15cublaslt_sparse22kernel_scale_rows_halfEP6__halfPKfii_param_3];
	mov.u32 	%r19, %ctaid.x;
	mov.u32 	%r20, %ntid.x;
	mov.u32 	%r21, %tid.x;
	mad.lo.s32 	%r1, %r19, %r20, %r21;
	setp.ge.s32 	%p1, %r1, %r18;
	@%p1 bra 	$L__BB6_14;
	cvta.to.global.u64 	%rd11, %rd10;
	cvta.to.global.u64 	%rd1, %rd9;
	mul.wide.s32 	%rd12, %r1, 4;
	add.s64 	%rd13, %rd11, %rd12;
	ld.global.nc.f32 	%f1, [%rd13];
	mul.lo.s32 	%r22, %r17, %r1;
	cvt.s64.s32 	%rd2, %r22;
	setp.lt.s32 	%p2, %r17, 1;
	@%p2 bra 	$L__BB6_14;
	and.b32  	%r2, %r17, 15;
	setp.lt.u32 	%p3, %r17, 16;
	mov.b32 	%r26, 0;
	@%p3 bra 	$L__BB6_5;
	and.b32  	%r26, %r17, 2147483632;
	neg.s32 	%r24, %r26;
	shl.b64 	%rd14, %rd2, 1;
	add.s64 	%rd15, %rd14, %rd1;
	add.s64 	%rd27, %rd15, 16;
$L__BB6_4:
	.pragma "nounroll";
	ld.global.u16 	%rs1, [%rd27+-16];
	// begin inline asm
	{  cvt.f32.f16 %f2, %rs1;}

	// end inline asm
	mul.f32 	%f3, %f1, %f2;
	// begin inline asm
	{  cvt.rn.f16.f32 %rs2, %f3;}

	// end inline asm
	st.global.u16 	[%rd27+-16], %rs2;
	ld.global.u16 	%rs3, [%rd27+-14];
	// begin inline asm
	{  cvt.f32.f16 %f4, %rs3;}

	// end inline asm
	mul.f32 	%f5, %f1, %f4;
	// begin inline asm
	{  cvt.rn.f16.f32 %rs4, %f5;}

	// end inline asm
	st.global.u16 	[%rd27+-14], %rs4;
	ld.global.u16 	%rs5, [%rd27+-12];
	// begin inline asm
	{  cvt.f32.f16 %f6, %rs5;}

	// end inline asm
	mul.f32 	%f7, %f1, %f6;
	// begin inline asm
	{  cvt.rn.f16.f32 %rs6, %f7;}

	// end inline asm
	st.global.u16 	[%rd27+-12], %rs6;
	ld.global.u16 	%rs7, [%rd27+-10];
	// begin inline asm
	{  cvt.f32.f16 %f8, %rs7;}

	// end inline asm
	mul.f32 	%f9, %f1, %f8;
	// begin inline asm
	{  cvt.rn.f16.f32 %rs8, %f9;}

	// end inline asm
	st.global.u16 	[%rd27+-10], %rs8;
	ld.global.u16 	%rs9, [%rd27+-8];
	// begin inline asm
	{  cvt.f32.f16 %f10, %rs9;}

	// end inline asm
	mul.f32 	%f11, %f1, %f10;
	// begin inline asm
	{  cvt.rn.f16.f32 %rs10, %f11;}

	// end inline asm
	st.global.u16 	[%rd27+-8], %rs10;
	ld.global.u16 	%rs11, [%rd27+-6];
	// begin inline asm
	{  cvt.f32.f16 %f12, %rs11;}

	// end inline asm
	mul.f32 	%f13, %f1, %f12;
	// begin inline asm
	{  cvt.rn.f16.f32 %rs12, %f13;}

	// end inline asm
	st.global.u16 	[%rd27+-6], %rs12;
	ld.global.u16 	%rs13, [%rd27+-4];
	// begin inline asm
	{  cvt.f32.f16 %f14, %rs13;}

	// end inline asm
	mul.f32 	%f15, %f1, %f14;
	// begin inline asm
	{  cvt.rn.f16.f32 %rs14, %f15;}

	// end inline asm
	st.global.u16 	[%rd27+-4], %rs14;
	ld.global.u16 	%rs15, [%rd27+-2];
	// begin inline asm
	{  cvt.f32.f16 %f16, %rs15;}

	// end inline asm
	mul.f32 	%f17, %f1, %f16;
	// begin inline asm
	{  cvt.rn.f16.f32 %rs16, %f17;}

	// end inline asm
	st.global.u16 	[%rd27+-2], %rs16;
	ld.global.u16 	%rs17, [%rd27];
	// begin inline asm
	{  cvt.f32.f16 %f18, %rs17;}

	// end inline asm
	mul.f32 	%f19, %f1, %f18;
	// begin inline asm
	{  cvt.rn.f16.f32 %rs18, %f19;}

	// end inline asm
	st.global.u16 	[%rd27], %rs18;
	ld.global.u16 	%rs19, [%rd27+2];
	// begin inline asm
	{  cvt.f32.f16 %f20, %rs19;}

	// end inline asm
	mul.f32 	%f21, %f1, %f20;
	// begin inline asm
	{  cvt.rn.f16.f32 %rs20, %f21;}

	// end inline asm
	st.global.u16 	[%rd27+2], %rs20;
	ld.global.u16 	%rs21, [%rd27+4];
	// begin inline asm
	{  cvt.f32.f16 %f22, %rs21;}

	// end inline asm
	mul.f32 	%f23, %f1, %f22;
	// begin inline asm
	{  cvt.rn.f16.f32 %rs22, %f23;}

	// end inline asm
	st.global.u16 	[%rd27+4], %rs22;
	ld.global.u16 	%rs23, [%rd27+6];
	// begin inline asm
	{  cvt.f32.f16 %f24, %rs23;}

	// end inline asm
	mul.f32 	%f25, %f1, %f24;
	// begin inline asm
	{  cvt.rn.f16.f32 %rs24, %f25;}

	// end inline asm
	st.global.u16 	[%rd27+6], %rs24;
	ld.global.u16 	%rs25, [%rd27+8];
	// begin inline asm
	{  cvt.f32.f16 %f26, %rs25;}

	// end inline asm
	mul.f32 	%f27, %f1, %f26;
	// begin inline asm
	{  cvt.rn.f16.f32 %rs26, %f27;}

	// end inline asm
	st.global.u16 	[%rd27+8], %rs26;
	ld.global.u16 	%rs27, [%rd27+10];
	// begin inline asm
	{  cvt.f32.f16 %f28, %rs27;}

	// end inline asm
	mul.f32 	%f29, %f1, %f28;
	// begin inline asm
	{  cvt.rn.f16.f32 %rs28, %f29;}

	// end inline asm
	st.global.u16 	[%rd27+10], %rs28;
	ld.global.u16 	%rs29, [%rd27+12];
	// begin inline asm
	{  cvt.f32.f16 %f30, %rs29;}

	// end inline asm
	mul.f32 	%f31, %f1, %f30;
	// begin inline asm
	{  cvt.rn.f16.f32 %rs30, %f31;}

	// end inline asm
	st.global.u16 	[%rd27+12], %rs30;
	ld.global.u16 	%rs31, [%rd27+14];
	// begin inline asm
	{  cvt.f32.f16 %f32, %rs31;}

	// end inline asm
	mul.f32 	%f33, %f1, %f32;
	// begin inline asm
	{  cvt.rn.f16.f32 %rs32, %f33;}

	// end inline asm
	st.global.u16 	[%rd27+14], %rs32;
	add.s32 	%r24, %r24, 16;
	add.s64 	%rd27, %rd27, 32;
	setp.ne.s32 	%p4, %r24, 0;
	@%p4 bra 	$L__BB6_4;
$L__BB6_5:
	setp.eq.s32 	%p5, %r2, 0;
	@%p5 bra 	$L__BB6_14;
	and.b32  	%r8, %r17, 7;
	setp.lt.u32 	%p6, %r2, 8;
	@%p6 bra 	$L__BB6_8;
	cvt.u64.u32 	%rd16, %r26;
	add.s64 	%rd17, %rd16, %rd2;
	shl.b64 	%rd18, %rd17, 1;
	add.s64 	%rd19, %rd1, %rd18;
	ld.global.u16 	%rs33, [%rd19];
	// begin inline asm
	{  cvt.f32.f16 %f34, %rs33;}

	// end inline asm
	mul.f32 	%f35, %f1, %f34;
	// begin inline asm
	{  cvt.rn.f16.f32 %rs34, %f35;}

	// end inline asm
	st.global.u16 	[%rd19], %rs34;
	ld.global.u16 	%rs35, [%rd19+2];
	// begin inline asm
	{  cvt.f32.f16 %f36, %rs35;}

	// end inline asm
	mul.f32 	%f37, %f1, %f36;
	// begin inline asm
	{  cvt.rn.f16.f32 %rs36, %f37;}

	// end inline asm
	st.global.u16 	[%rd19+2], %rs36;
	ld.global.u16 	%rs37, [%rd19+4];
	// begin inline asm
	{  cvt.f32.f16 %f38, %rs37;}

	// end inline asm
	mul.f32 	%f39, %f1, %f38;
	// begin inline asm
	{  cvt.rn.f16.f32 %rs38, %f39;}

	// end inline asm
	st.global.u16 	[%rd19+4], %rs38;
	ld.global.u16 	%rs39, [%rd19+6];
	// begin inline asm
	{  cvt.f32.f16 %f40, %rs39;}

	// end inline asm
	mul.f32 	%f41, %f1, %f40;
	// begin inline asm
	{  cvt.rn.f16.f32 %rs40, %f41;}

	// end inline asm
	st.global.u16 	[%rd19+6], %rs40;
	ld.global.u16 	%rs41, [%rd19+8];
	// begin inline asm
	{  cvt.f32.f16 %f42, %rs41;}

	// end inline asm
	mul.f32 	%f43, %f1, %f42;
	// begin inline asm
	{  cvt.rn.f16.f32 %rs42, %f43;}

	// end inline asm
	st.global.u16 	[%rd19+8], %rs42;
	ld.global.u16 	%rs43, [%rd19+10];
	// begin inline asm
	{  cvt.f32.f16 %f44, %rs43;}

	// end inline asm
	mul.f32 	%f45, %f1, %f44;
	// begin inline asm
	{  cvt.rn.f16.f32 %rs44, %f45;}

	// end inline asm
	st.global.u16 	[%rd19+10], %rs44;
	ld.global.u16 	%rs45, [%rd19+12];
	// begin inline asm
	{  cvt.f32.f16 %f46, %rs45;}

	// end inline asm
	mul.f32 	%f47, %f1, %f46;
	// begin inline asm
	{  cvt.rn.f16.f32 %rs46, %f47;}

	// end inline asm
	st.global.u16 	[%rd19+12], %rs46;
	ld.global.u16 	%rs47, [%rd19+14];
	// begin inline asm
	{  cvt.f32.f16 %f48, %rs47;}

	// end inline asm
	mul.f32 	%f49, %f1, %f48;
	// begin inline asm
	{  cvt.rn.f16.f32 %rs48, %f49;}

	// end inline asm
	st.global.u16 	[%rd19+14], %rs48;
	add.s32 	%r26, %r26, 8;
$L__BB6_8:
	setp.eq.s32 	%p7, %r8, 0;
	@%p7 bra 	$L__BB6_14;
	and.b32  	%r11, %r17, 3;
	setp.lt.u32 	%p8, %r8, 4;
	@%p8 bra 	$L__BB6_11;
	cvt.u64.u32 	%rd20, %r26;
	add.s64 	%rd21, %rd20, %rd2;
	shl.b64 	%rd22, %rd21, 1;
	add.s64 	%rd23, %rd1, %rd22;
	ld.global.u16 	%rs49, [%rd23];
	// begin inline asm
	{  cvt.f32.f16 %f50, %rs49;}

	// end inline asm
	mul.f32 	%f51, %f1, %f50;
	// begin inline asm
	{  cvt.rn.f16.f32 %rs50, %f51;}

	// end inline asm
	st.global.u16 	[%rd23], %rs50;
	ld.global.u16 	%rs51, [%rd23+2];
	// begin inline asm
	{  cvt.f32.f16 %f52, %rs51;}

	// end inline asm
	mul.f32 	%f53, %f1, %f52;
	// begin inline asm
	{  cvt.rn.f16.f32 %rs52, %f53;}

	// end inline asm
	st.global.u16 	[%rd23+2], %rs52;
	ld.global.u16 	%rs53, [%rd23+4];
	// begin inline asm
	{  cvt.f32.f16 %f54, %rs53;}

	// end inline asm
	mul.f32 	%f55, %f1, %f54;
	// begin inline asm
	{  cvt.rn.f16.f32 %rs54, %f55;}

	// end inline asm
	st.global.u16 	[%rd23+4], %rs54;
	ld.global.u16 	%rs55, [%rd23+6];
	// begin inline asm
	{  cvt.f32.f16 %f56, %rs55;}

	// end inline asm
	mul.f32 	%f57, %f1, %f56;
	// begin inline asm
	{  cvt.rn.f16.f32 %rs56, %f57;}

	// end inline asm
	st.global.u16 	[%rd23+6], %rs56;
	add.s32 	%r26, %r26, 4;
$L__BB6_11:
	setp.eq.s32 	%p9, %r11, 0;
	@%p9 bra 	$L__BB6_14;
	cvt.u64.u32 	%rd24, %r26;
	add.s64 	%rd25, %rd2, %rd24;
	shl.b64 	%rd26, %rd25, 1;
	add.s64 	%rd28, %rd1, %rd26;
	neg.s32 	%r28, %r11;
$L__BB6_13:
	.pragma "nounroll";
	ld.global.u16 	%rs57, [%rd28];
	// begin inline asm
	{  cvt.f32.f16 %f58, %rs57;}

	// end inline asm
	mul.f32 	%f59, %f1, %f58;
	// begin inline asm
	{  cvt.rn.f16.f32 %rs58, %f59;}

	// end inline asm
	st.global.u16 	[%rd28], %rs58;
	add.s64 	%rd28, %rd28, 2;
	add.s32 	%r28, %r28, 1;
	setp.ne.s32 	%p10, %r28, 0;
	@%p10 bra 	$L__BB6_13;
$L__BB6_14:
	ret;

}
	// .globl	_ZN9flashcore15cublaslt_sparse27kernel_online_softmax_blockEPKfPfS3_S3_S3_iibi
.visible .entry _ZN9flashcore15cublaslt_sparse27kernel_online_softmax_blockEPKfPfS3_S3_S3_iibi(
	.param .u64 .ptr .align 1 _ZN9flashcore15cublaslt_sparse27kernel_online_softmax_blockEPKfPfS3_S3_S3_iibi_param_0,
	.param .u64 .ptr .align 1 _ZN9flashcore15cublaslt_sparse27kernel_online_softmax_blockEPKfPfS3_S3_S3_iibi_param_1,
	.param .u64 .ptr .align 1 _ZN9flashcore15cublaslt_sparse27kernel_online_softmax_blockEPKfPfS3_S3_S3_iibi_param_2,
	.param .u64 .ptr .align 1 _ZN9flashcore15cublaslt_sparse27kernel_online_softmax_blockEPKfPfS3_S3_S3_iibi_param_3,
	.param .u64 .ptr .align 1 _ZN9flashcore15cublaslt_sparse27kernel_online_softmax_blockEPKfPfS3_S3_S3_iibi_param_4,
	.param .u32 _ZN9flashcore15cublaslt_sparse27kernel_online_softmax_blockEPKfPfS3_S3_S3_iibi_param_5,
	.param .u32 _ZN9flashcore15cublaslt_sparse27kernel_online_softmax_blockEPKfPfS3_S3_S3_iibi_param_6,
	.param .u8 _ZN9flashcore15cublaslt_sparse27kernel_online_softmax_blockEPKfPfS3_S3_S3_iibi_param_7,
	.param .u32 _ZN9flashcore15cublaslt_sparse27kernel_online_softmax_blockEPKfPfS3_S3_S3_iibi_param_8
)
{
	.reg .pred 	%p<111>;
	.reg .b16 	%rs<2>;
	.reg .b32 	%r<193>;
	.reg .b32 	%f<827>;
	.reg .b64 	%rd<101>;

	ld.param.u64 	%rd39, [_ZN9flashcore15cublaslt_sparse27kernel_online_softmax_blockEPKfPfS3_S3_S3_iibi_param_0];
	ld.param.u64 	%rd43, [_ZN9flashcore15cublaslt_sparse27kernel_online_softmax_blockEPKfPfS3_S3_S3_iibi_param_1];
	ld.param.u64 	%rd40, [_ZN9flashcore15cublaslt_sparse27kernel_online_softmax_blockEPKfPfS3_S3_S3_iibi_param_2];
	ld.param.u64 	%rd41, [_ZN9flashcore15cublaslt_sparse27kernel_online_softmax_blockEPKfPfS3_S3_S3_iibi_param_3];
	ld.param.u64 	%rd42, [_ZN9flashcore15cublaslt_sparse27kernel_online_softmax_blockEPKfPfS3_S3_S3_iibi_param_4];
	ld.param.u32 	%r75, [_ZN9flashcore15cublaslt_sparse27kernel_online_softmax_blockEPKfPfS3_S3_S3_iibi_param_5];
	ld.param.u32 	%r73, [_ZN9flashcore15cublaslt_sparse27kernel_online_softmax_blockEPKfPfS3_S3_S3_iibi_param_6];
	ld.param.s8 	%rs1, [_ZN9flashcore15cublaslt_sparse27kernel_online_softmax_blockEPKfPfS3_S3_S3_iibi_param_7];
	ld.param.u32 	%r74, [_ZN9flashcore15cublaslt_sparse27kernel_online_softmax_blockEPKfPfS3_S3_S3_iibi_param_8];
	cvta.to.global.u64 	%rd1, %rd43;
	mov.u32 	%r76, %ctaid.x;
	mov.u32 	%r77, %ntid.x;
	mov.u32 	%r78, %tid.x;
	mad.lo.s32 	%r1, %r76, %r77, %r78;
	setp.ge.s32 	%p1, %r1, %r75;
	@%p1 bra 	$L__BB7_184;
	cvta.to.global.u64 	%rd2, %rd39;
	mul.lo.s32 	%r2, %r73, %r1;
	mul.wide.s32 	%rd44, %r2, 4;
	add.s64 	%rd3, %rd2, %rd44;
	setp.eq.s16 	%p2, %rs1, 0;
	mov.f32 	%f782, 0fFF800000;
	@%p2 bra 	$L__BB7_73;
	setp.lt.s32 	%p3, %r73, 1;
	@%p3 bra 	$L__BB7_86;
	and.b32  	%r3, %r73, 15;
	setp.lt.u32 	%p4, %r73, 16;
	mov.f32 	%f782, 0fFF800000;
	mov.b32 	%r176, 0;
	@%p4 bra 	$L__BB7_38;
	and.b32  	%r176, %r73, 2147483632;
	mov.f32 	%f782, 0fFF800000;
	mov.b32 	%r170, 0;
$L__BB7_5:
	.pragma "nounroll";
	add.s32 	%r9, %r170, %r74;
	setp.lt.s32 	%p5, %r1, %r9;
	mul.wide.u32 	%rd45, %r170, 4;
	add.s64 	%rd5, %rd3, %rd45;
	mov.f32 	%f738, 0fFF800000;
	@%p5 bra 	$L__BB7_7;
	ld.global.nc.f32 	%f738, [%rd5];
$L__BB7_7:
	max.f32 	%f4, %f782, %f738;
	add.s32 	%r81, %r9, 1;
	setp.lt.s32 	%p6, %r1, %r81;
	mov.f32 	%f739, 0fFF800000;
	@%p6 bra 	$L__BB7_9;
	ld.global.nc.f32 	%f739, [%rd5+4];
$L__BB7_9:
	max.f32 	%f7, %f4, %f739;
	add.s32 	%r82, %r9, 2;
	setp.lt.s32 	%p7, %r1, %r82;
	mov.f32 	%f740, 0fFF800000;
	@%p7 bra 	$L__BB7_11;
	ld.global.nc.f32 	%f740, [%rd5+8];
$L__BB7_11:
	max.f32 	%f10, %f7, %f740;
	add.s32 	%r83, %r9, 3;
	setp.lt.s32 	%p8, %r1, %r83;
	mov.f32 	%f741, 0fFF800000;
	@%p8 bra 	$L__BB7_13;
	ld.global.nc.f32 	%f741, [%rd5+12];
$L__BB7_13:
	max.f32 	%f13, %f10, %f741;
	add.s32 	%r84, %r9, 4;
	setp.lt.s32 	%p9, %r1, %r84;
	mov.f32 	%f742, 0fFF800000;
	@%p9 bra 	$L__BB7_15;
	ld.global.nc.f32 	%f742, [%rd5+16];
$L__BB7_15:
	max.f32 	%f16, %f13, %f742;
	add.s32 	%r85, %r9, 5;
	setp.lt.s32 	%p10, %r1, %r85;
	mov.f32 	%f743, 0fFF800000;
	@%p10 bra 	$L__BB7_17;
	ld.global.nc.f32 	%f743, [%rd5+20];
$L__BB7_17:
	max.f32 	%f19, %f16, %f743;
	add.s32 	%r86, %r9, 6;
	setp.lt.s32 	%p11, %r1, %r86;
	mov.f32 	%f744, 0fFF800000;
	@%p11 bra 	$L__BB7_19;
	ld.global.nc.f32 	%f744, [%rd5+24];
$L__BB7_19:
	max.f32 	%f22, %f19, %f744;
	add.s32 	%r87, %r9, 7;
	setp.lt.s32 	%p12, %r1, %r87;
	mov.f32 	%f745, 0fFF800000;
	@%p12 bra 	$L__BB7_21;
	ld.global.nc.f32 	%f745, [%rd5+28];
$L__BB7_21:
	max.f32 	%f25, %f22, %f745;
	add.s32 	%r88, %r9, 8;
	setp.lt.s32 	%p13, %r1, %r88;
	mov.f32 	%f746, 0fFF800000;
	@%p13 bra 	$L__BB7_23;
	ld.global.nc.f32 	%f746, [%rd5+32];
$L__BB7_23:
	max.f32 	%f28, %f25, %f746;
	add.s32 	%r89, %r9, 9;
	setp.lt.s32 	%p14, %r1, %r89;
	mov.f32 	%f747, 0fFF800000;
	@%p14 bra 	$L__BB7_25;
	ld.global.nc.f32 	%f747, [%rd5+36];
$L__BB7_25:
	max.f32 	%f31, %f28, %f747;
	add.s32 	%r90, %r9, 10;
	setp.lt.s32 	%p15, %r1, %r90;
	mov.f32 	%f748, 0fFF800000;
	@%p15 bra 	$L__BB7_27;
	ld.global.nc.f32 	%f748, [%rd5+40];
$L__BB7_27:
	max.f32 	%f34, %f31, %f748;
	add.s32 	%r91, %r9, 11;
	setp.lt.s32 	%p16, %r1, %r91;
	mov.f32 	%f749, 0fFF800000;
	@%p16 bra 	$L__BB7_29;
	ld.global.nc.f32 	%f749, [%rd5+44];
$L__BB7_29:
	max.f32 	%f37, %f34, %f749;
	add.s32 	%r92, %r9, 12;
	setp.lt.s32 	%p17, %r1, %r92;
	mov.f32 	%f750, 0fFF800000;
	@%p17 bra 	$L__BB7_31;
	ld.global.nc.f32 	%f750, [%rd5+48];
$L__BB7_31:
	max.f32 	%f40, %f37, %f750;
	add.s32 	%r93, %r9, 13;
	setp.lt.s32 	%p18, %r1, %r93;
	mov.f32 	%f751, 0fFF800000;
	@%p18 bra 	$L__BB7_33;
	ld.global.nc.f32 	%f751, [%rd5+52];
$L__BB7_33:
	max.f32 	%f43, %f40, %f751;
	add.s32 	%r94, %r9, 14;
	setp.lt.s32 	%p19, %r1, %r94;
	mov.f32 	%f752, 0fFF800000;
	@%p19 bra 	$L__BB7_35;
	ld.global.nc.f32 	%f752, [%rd5+56];
$L__BB7_35:
	max.f32 	%f46, %f43, %f752;
	add.s32 	%r95, %r9, 15;
	setp.lt.s32 	%p20, %r1, %r95;
	mov.f32 	%f753, 0fFF800000;
	@%p20 bra 	$L__BB7_37;
	ld.global.nc.f32 	%f753, [%rd5+60];
$L__BB7_37:
	max.f32 	%f782, %f46, %f753;
	add.s32 	%r170, %r170, 16;
	setp.eq.s32 	%p21, %r170, %r176;
	@%p21 bra 	$L__BB7_38;
	bra.uni 	$L__BB7_5;
$L__BB7_38:
	setp.eq.s32 	%p22, %r3, 0;
	@%p22 bra 	$L__BB7_86;
	and.b32  	%r24, %r73, 7;
	setp.lt.u32 	%p23, %r3, 8;
	@%p23 bra 	$L__BB7_57;
	add.s32 	%r25, %r176, %r74;
	setp.lt.s32 	%p24, %r1, %r25;
	mul.wide.u32 	%rd46, %r176, 4;
	add.s64 	%rd11, %rd3, %rd46;
	mov.f32 	%f764, 0fFF800000;
	@%p24 bra 	$L__BB7_42;
	ld.global.nc.f32 	%f764, [%rd11];
$L__BB7_42:
	max.f32 	%f66, %f782, %f764;
	add.s32 	%r96, %r25, 1;
	setp.lt.s32 	%p25, %r1, %r96;
	mov.f32 	%f765, 0fFF800000;
	@%p25 bra 	$L__BB7_44;
	ld.global.nc.f32 	%f765, [%rd11+4];
$L__BB7_44:
	max.f32 	%f69, %f66, %f765;
	add.s32 	%r97, %r25, 2;
	setp.lt.s32 	%p26, %r1, %r97;
	mov.f32 	%f766, 0fFF800000;
	@%p26 bra 	$L__BB7_46;
	ld.global.nc.f32 	%f766, [%rd11+8];
$L__BB7_46:
	max.f32 	%f72, %f69, %f766;
	add.s32 	%r98, %r25, 3;
	setp.lt.s32 	%p27, %r1, %r98;
	mov.f32 	%f767, 0fFF800000;
	@%p27 bra 	$L__BB7_48;
	ld.global.nc.f32 	%f767, [%rd11+12];
$L__BB7_48:
	max.f32 	%f75, %f72, %f767;
	add.s32 	%r99, %r25, 4;
	setp.lt.s32 	%p28, %r1, %r99;
	mov.f32 	%f768, 0fFF800000;
	@%p28 bra 	$L__BB7_50;
	ld.global.nc.f32 	%f768, [%rd11+16];
$L__BB7_50:
	max.f32 	%f78, %f75, %f768;
	add.s32 	%r100, %r25, 5;
	setp.lt.s32 	%p29, %r1, %r100;
	mov.f32 	%f769, 0fFF800000;
	@%p29 bra 	$L__BB7_52;
	ld.global.nc.f32 	%f769, [%rd11+20];
$L__BB7_52:
	max.f32 	%f81, %f78, %f769;
	add.s32 	%r101, %r25, 6;
	setp.lt.s32 	%p30, %r1, %r101;
	mov.f32 	%f770, 0fFF800000;
	@%p30 bra 	$L__BB7_54;
	ld.global.nc.f32 	%f770, [%rd11+24];
$L__BB7_54:
	max.f32 	%f84, %f81, %f770;
	add.s32 	%r102, %r25, 7;
	setp.lt.s32 	%p31, %r1, %r102;
	mov.f32 	%f771, 0fFF800000;
	@%p31 bra 	$L__BB7_56;
	ld.global.nc.f32 	%f771, [%rd11+28];
$L__BB7_56:
	max.f32 	%f782, %f84, %f771;
	add.s32 	%r176, %r176, 8;
$L__BB7_57:
	setp.eq.s32 	%p32, %r24, 0;
	@%p32 bra 	$L__BB7_86;
	and.b32  	%r28, %r73, 3;
	setp.lt.u32 	%p33, %r24, 4;
	@%p33 bra 	$L__BB7_68;
	add.s32 	%r29, %r176, %r74;
	setp.lt.s32 	%p34, %r1, %r29;
	mul.wide.u32 	%rd47, %r176, 4;
	add.s64 	%rd12, %rd3, %rd47;
	mov.f32 	%f774, 0fFF800000;
	@%p34 bra 	$L__BB7_61;
	ld.global.nc.f32 	%f774, [%rd12];
$L__BB7_61:
	max.f32 	%f92, %f782, %f774;
	add.s32 	%r103, %r29, 1;
	setp.lt.s32 	%p35, %r1, %r103;
	mov.f32 	%f775, 0fFF800000;
	@%p35 bra 	$L__BB7_63;
	ld.global.nc.f32 	%f775, [%rd12+4];
$L__BB7_63:
	max.f32 	%f95, %f92, %f775;
	add.s32 	%r104, %r29, 2;
	setp.lt.s32 	%p36, %r1, %r104;
	mov.f32 	%f776, 0fFF800000;
	@%p36 bra 	$L__BB7_65;
	ld.global.nc.f32 	%f776, [%rd12+8];
$L__BB7_65:
	max.f32 	%f98, %f95, %f776;
	add.s32 	%r105, %r29, 3;
	setp.lt.s32 	%p37, %r1, %r105;
	mov.f32 	%f777, 0fFF800000;
	@%p37 bra 	$L__BB7_67;
	ld.global.nc.f32 	%f777, [%rd12+12];
$L__BB7_67:
	max.f32 	%f782, %f98, %f777;
	add.s32 	%r176, %r176, 4;
$L__BB7_68:
	setp.eq.s32 	%p38, %r28, 0;
	@%p38 bra 	$L__BB7_86;
	mul.wide.u32 	%rd49, %r176, 4;
	add.s64 	%rd50, %rd44, %rd49;
	add.s64 	%rd96, %rd2, %rd50;
	add.s32 	%r180, %r176, %r74;
	neg.s32 	%r179, %r28;
$L__BB7_70:
	.pragma "nounroll";
	setp.lt.s32 	%p39, %r1, %r180;
	mov.f32 	%f781, 0fFF800000;
	@%p39 bra 	$L__BB7_72;
	ld.global.nc.f32 	%f781, [%rd96];
$L__BB7_72:
	max.f32 	%f782, %f782, %f781;
	add.s64 	%rd96, %rd96, 4;
	add.s32 	%r180, %r180, 1;
	add.s32 	%r179, %r179, 1;
	setp.ne.s32 	%p40, %r179, 0;
	@%p40 bra 	$L__BB7_70;
	bra.uni 	$L__BB7_86;
$L__BB7_73:
	setp.lt.s32 	%p41, %r73, 1;
	@%p41 bra 	$L__BB7_86;
	add.s32 	%r107, %r73, -1;
	and.b32  	%r5, %r73, 15;
	setp.lt.u32 	%p42, %r107, 15;
	mov.f32 	%f782, 0fFF800000;
	mov.b32 	%r172, 0;
	@%p42 bra 	$L__BB7_77;
	and.b32  	%r172, %r73, 2147483632;
	neg.s32 	%r171, %r172;
	add.s64 	%rd52, %rd44, %rd2;
	add.s64 	%rd94, %rd52, 32;
	mov.f32 	%f782, 0fFF800000;
$L__BB7_76:
	.pragma "nounroll";
	ld.global.nc.f32 	%f264, [%rd94+-32];
	max.f32 	%f265, %f782, %f264;
	ld.global.nc.f32 	%f266, [%rd94+-28];
	max.f32 	%f267, %f265, %f266;
	ld.global.nc.f32 	%f268, [%rd94+-24];
	max.f32 	%f269, %f267, %f268;
	ld.global.nc.f32 	%f270, [%rd94+-20];
	max.f32 	%f271, %f269, %f270;
	ld.global.nc.f32 	%f272, [%rd94+-16];
	max.f32 	%f273, %f271, %f272;
	ld.global.nc.f32 	%f274, [%rd94+-12];
	max.f32 	%f275, %f273, %f274;
	ld.global.nc.f32 	%f276, [%rd94+-8];
	max.f32 	%f277, %f275, %f276;
	ld.global.nc.f32 	%f278, [%rd94+-4];
	max.f32 	%f279, %f277, %f278;
	ld.global.nc.f32 	%f280, [%rd94];
	max.f32 	%f281, %f279, %f280;
	ld.global.nc.f32 	%f282, [%rd94+4];
	max.f32 	%f283, %f281, %f282;
	ld.global.nc.f32 	%f284, [%rd94+8];
	max.f32 	%f285, %f283, %f284;
	ld.global.nc.f32 	%f286, [%rd94+12];
	max.f32 	%f287, %f285, %f286;
	ld.global.nc.f32 	%f288, [%rd94+16];
	max.f32 	%f289, %f287, %f288;
	ld.global.nc.f32 	%f290, [%rd94+20];
	max.f32 	%f291, %f289, %f290;
	ld.global.nc.f32 	%f292, [%rd94+24];
	max.f32 	%f293, %f291, %f292;
	ld.global.nc.f32 	%f294, [%rd94+28];
	max.f32 	%f782, %f293, %f294;
	add.s32 	%r171, %r171, 16;
	add.s64 	%rd94, %rd94, 64;
	setp.ne.s32 	%p43, %r171, 0;
	@%p43 bra 	$L__BB7_76;
$L__BB7_77:
	setp.eq.s32 	%p44, %r5, 0;
	@%p44 bra 	$L__BB7_86;
	and.b32  	%r14, %r73, 7;
	setp.lt.u32 	%p45, %r5, 8;
	@%p45 bra 	$L__BB7_80;
	mul.wide.u32 	%rd53, %r172, 4;
	add.s64 	%rd54, %rd3, %rd53;
	ld.global.nc.f32 	%f296, [%rd54];
	max.f32 	%f297, %f782, %f296;
	ld.global.nc.f32 	%f298, [%rd54+4];
	max.f32 	%f299, %f297, %f298;
	ld.global.nc.f32 	%f300, [%rd54+8];
	max.f32 	%f301, %f299, %f300;
	ld.global.nc.f32 	%f302, [%rd54+12];
	max.f32 	%f303, %f301, %f302;
	ld.global.nc.f32 	%f304, [%rd54+16];
	max.f32 	%f305, %f303, %f304;
	ld.global.nc.f32 	%f306, [%rd54+20];
	max.f32 	%f307, %f305, %f306;
	ld.global.nc.f32 	%f308, [%rd54+24];
	max.f32 	%f309, %f307, %f308;
	ld.global.nc.f32 	%f310, [%rd54+28];
	max.f32 	%f782, %f309, %f310;
	add.s32 	%r172, %r172, 8;
$L__BB7_80:
	setp.eq.s32 	%p46, %r14, 0;
	@%p46 bra 	$L__BB7_86;
	and.b32  	%r17, %r73, 3;
	setp.lt.u32 	%p47, %r14, 4;
	@%p47 bra 	$L__BB7_83;
	mul.wide.u32 	%rd55, %r172, 4;
	add.s64 	%rd56, %rd3, %rd55;
	ld.global.nc.f32 	%f312, [%rd56];
	max.f32 	%f313, %f782, %f312;
	ld.global.nc.f32 	%f314, [%rd56+4];
	max.f32 	%f315, %f313, %f314;
	ld.global.nc.f32 	%f316, [%rd56+8];
	max.f32 	%f317, %f315, %f316;
	ld.global.nc.f32 	%f318, [%rd56+12];
	max.f32 	%f782, %f317, %f318;
	add.s32 	%r172, %r172, 4;
$L__BB7_83:
	setp.eq.s32 	%p48, %r17, 0;
	@%p48 bra 	$L__BB7_86;
	mul.wide.u32 	%rd58, %r172, 4;
	add.s64 	%rd59, %rd44, %rd58;
	add.s64 	%rd95, %rd2, %rd59;
	neg.s32 	%r175, %r17;
$L__BB7_85:
	.pragma "nounroll";
	ld.global.nc.f32 	%f319, [%rd95];
	max.f32 	%f782, %f782, %f319;
	add.s64 	%rd95, %rd95, 4;
	add.s32 	%r175, %r175, 1;
	setp.eq.s32 	%p49, %r175, 0;
	@%p49 bra 	$L__BB7_86;
	bra.uni 	$L__BB7_85;
$L__BB7_86:
	setp.eq.s16 	%p50, %rs1, 0;
	cvta.to.global.u64 	%rd60, %rd40;
	mul.wide.s32 	%rd61, %r1, 4;
	add.s64 	%rd16, %rd60, %rd61;
	ld.global.f32 	%f109, [%rd16];
	cvta.to.global.u64 	%rd62, %rd41;
	add.s64 	%rd17, %rd62, %rd61;
	ld.global.f32 	%f110, [%rd17];
	max.f32 	%f111, %f109, %f782;
	add.s64 	%rd18, %rd1, %rd44;
	mov.f32 	%f824, 0f00000000;
	@%p50 bra 	$L__BB7_124;
	setp.lt.s32 	%p51, %r73, 1;
	@%p51 bra 	$L__BB7_166;
	add.s32 	%r109, %r73, -1;
	and.b32  	%r38, %r73, 3;
	setp.lt.u32 	%p52, %r109, 3;
	mov.f32 	%f824, 0f00000000;
	mov.b32 	%r186, 0;
	@%p52 bra 	$L__BB7_107;
	and.b32  	%r186, %r73, 2147483644;
	mov.f32 	%f824, 0f00000000;
	mov.b32 	%r181, 0;
$L__BB7_90:
	.pragma "nounroll";
	add.s32 	%r44, %r181, %r74;
	setp.lt.s32 	%p53, %r1, %r44;
	mul.wide.u32 	%rd64, %r181, 4;
	add.s64 	%rd21, %rd3, %rd64;
	mov.f32 	%f784, 0fFF800000;
	@%p53 bra 	$L__BB7_92;
	ld.global.nc.f32 	%f784, [%rd21];
$L__BB7_92:
	setp.le.f32 	%p54, %f784, 0fF149F2CA;
	mov.f32 	%f785, 0f00000000;
	@%p54 bra 	$L__BB7_94;
	sub.f32 	%f326, %f784, %f111;
	max.f32 	%f327, %f326, 0fC2A00000;
	fma.rn.f32 	%f328, %f327, 0f3BBB989D, 0f3F000000;
	cvt.sat.f32.f32 	%f329, %f328;
	mov.f32 	%f330, 0f4B400001;
	mov.f32 	%f331, 0f437C0000;
	fma.rm.f32 	%f332, %f329, %f331, %f330;
	add.f32 	%f333, %f332, 0fCB40007F;
	neg.f32 	%f334, %f333;
	fma.rn.f32 	%f335, %f327, 0f3FB8AA3B, %f334;
	fma.rn.f32 	%f336, %f327, 0f32A57060, %f335;
	mov.b32 	%r111, %f332;
	shl.b32 	%r112, %r111, 23;
	mov.b32 	%f337, %r112;
	ex2.approx.ftz.f32 	%f338, %f336;
	mul.f32 	%f785, %f338, %f337;
$L__BB7_94:
	mul.wide.u32 	%rd65, %r181, 4;
	add.s64 	%rd22, %rd18, %rd65;
	st.global.f32 	[%rd22], %f785;
	add.f32 	%f117, %f824, %f785;
	add.s32 	%r113, %r44, 1;
	setp.lt.s32 	%p55, %r1, %r113;
	mov.f32 	%f786, 0fFF800000;
	@%p55 bra 	$L__BB7_96;
	ld.global.nc.f32 	%f786, [%rd21+4];
$L__BB7_96:
	setp.le.f32 	%p56, %f786, 0fF149F2CA;
	mov.f32 	%f787, 0f00000000;
	@%p56 bra 	$L__BB7_98;
	sub.f32 	%f341, %f786, %f111;
	max.f32 	%f342, %f341, 0fC2A00000;
	fma.rn.f32 	%f343, %f342, 0f3BBB989D, 0f3F000000;
	cvt.sat.f32.f32 	%f344, %f343;
	mov.f32 	%f345, 0f4B400001;
	mov.f32 	%f346, 0f437C0000;
	fma.rm.f32 	%f347, %f344, %f346, %f345;
	add.f32 	%f348, %f347, 0fCB40007F;
	neg.f32 	%f349, %f348;
	fma.rn.f32 	%f350, %f342, 0f3FB8AA3B, %f349;
	fma.rn.f32 	%f351, %f342, 0f32A57060, %f350;
	mov.b32 	%r114, %f347;
	shl.b32 	%r115, %r114, 23;
	mov.b32 	%f352, %r115;
	ex2.approx.ftz.f32 	%f353, %f351;
	mul.f32 	%f787, %f353, %f352;
$L__BB7_98:
	st.global.f32 	[%rd22+4], %f787;
	add.f32 	%f122, %f117, %f787;
	add.s32 	%r116, %r44, 2;
	setp.lt.s32 	%p57, %r1, %r116;
	mov.f32 	%f788, 0fFF800000;
	@%p57 bra 	$L__BB7_100;
	ld.global.nc.f32 	%f788, [%rd21+8];
$L__BB7_100:
	setp.le.f32 	%p58, %f788, 0fF149F2CA;
	mov.f32 	%f789, 0f00000000;
	@%p58 bra 	$L__BB7_102;
	sub.f32 	%f356, %f788, %f111;
	max.f32 	%f357, %f356, 0fC2A00000;
	fma.rn.f32 	%f358, %f357, 0f3BBB989D, 0f3F000000;
	cvt.sat.f32.f32 	%f359, %f358;
	mov.f32 	%f360, 0f4B400001;
	mov.f32 	%f361, 0f437C0000;
	fma.rm.f32 	%f362, %f359, %f361, %f360;
	add.f32 	%f363, %f362, 0fCB40007F;
	neg.f32 	%f364, %f363;
	fma.rn.f32 	%f365, %f357, 0f3FB8AA3B, %f364;
	fma.rn.f32 	%f366, %f357, 0f32A57060, %f365;
	mov.b32 	%r117, %f362;
	shl.b32 	%r118, %r117, 23;
	mov.b32 	%f367, %r118;
	ex2.approx.ftz.f32 	%f368, %f366;
	mul.f32 	%f789, %f368, %f367;
$L__BB7_102:
	st.global.f32 	[%rd22+8], %f789;
	add.f32 	%f127, %f122, %f789;
	add.s32 	%r119, %r44, 3;
	setp.lt.s32 	%p59, %r1, %r119;
	mov.f32 	%f790, 0fFF800000;
	@%p59 bra 	$L__BB7_104;
	ld.global.nc.f32 	%f790, [%rd21+12];
$L__BB7_104:
	setp.le.f32 	%p60, %f790, 0fF149F2CA;
	mov.f32 	%f791, 0f00000000;
	@%p60 bra 	$L__BB7_106;
	sub.f32 	%f371, %f790, %f111;
	max.f32 	%f372, %f371, 0fC2A00000;
	fma.rn.f32 	%f373, %f372, 0f3BBB989D, 0f3F000000;
	cvt.sat.f32.f32 	%f374, %f373;
	mov.f32 	%f375, 0f4B400001;
	mov.f32 	%f376, 0f437C0000;
	fma.rm.f32 	%f377, %f374, %f376, %f375;
	add.f32 	%f378, %f377, 0fCB40007F;
	neg.f32 	%f379, %f378;
	fma.rn.f32 	%f380, %f372, 0f3FB8AA3B, %f379;
	fma.rn.f32 	%f381, %f372, 0f32A57060, %f380;
	mov.b32 	%r120, %f377;
	shl.b32 	%r121, %r120, 23;
	mov.b32 	%f382, %r121;
	ex2.approx.ftz.f32 	%f383, %f381;
	mul.f32 	%f791, %f383, %f382;
$L__BB7_106:
	st.global.f32 	[%rd22+12], %f791;
	add.f32 	%f824, %f127, %f791;
	add.s32 	%r181, %r181, 4;
	setp.eq.s32 	%p61, %r181, %r186;
	@%p61 bra 	$L__BB7_107;
	bra.uni 	$L__BB7_90;
$L__BB7_107:
	setp.eq.s32 	%p62, %r38, 0;
	@%p62 bra 	$L__BB7_166;
	setp.eq.s32 	%p63, %r38, 1;
	@%p63 bra 	$L__BB7_118;
	add.s32 	%r55, %r186, %r74;
	setp.lt.s32 	%p64, %r1, %r55;
	mul.wide.u32 	%rd66, %r186, 4;
	add.s64 	%rd31, %rd3, %rd66;
	mov.f32 	%f816, 0fFF800000;
	@%p64 bra 	$L__BB7_111;
	ld.global.nc.f32 	%f816, [%rd31];
$L__BB7_111:
	setp.le.f32 	%p65, %f816, 0fF149F2CA;
	mov.f32 	%f817, 0f00000000;
	@%p65 bra 	$L__BB7_113;
	sub.f32 	%f387, %f816, %f111;
	max.f32 	%f388, %f387, 0fC2A00000;
	fma.rn.f32 	%f389, %f388, 0f3BBB989D, 0f3F000000;
	cvt.sat.f32.f32 	%f390, %f389;
	mov.f32 	%f391, 0f4B400001;
	mov.f32 	%f392, 0f437C0000;
	fma.rm.f32 	%f393, %f390, %f392, %f391;
	add.f32 	%f394, %f393, 0fCB40007F;
	neg.f32 	%f395, %f394;
	fma.rn.f32 	%f396, %f388, 0f3FB8AA3B, %f395;
	fma.rn.f32 	%f397, %f388, 0f32A57060, %f396;
	mov.b32 	%r122, %f393;
	shl.b32 	%r123, %r122, 23;
	mov.b32 	%f398, %r123;
	ex2.approx.ftz.f32 	%f399, %f397;
	mul.f32 	%f817, %f399, %f398;
$L__BB7_113:
	add.s64 	%rd32, %rd18, %rd66;
	st.global.f32 	[%rd32], %f817;
	add.f32 	%f206, %f824, %f817;
	add.s32 	%r124, %r55, 1;
	setp.lt.s32 	%p66, %r1, %r124;
	mov.f32 	%f818, 0fFF800000;
	@%p66 bra 	$L__BB7_115;
	ld.global.nc.f32 	%f818, [%rd31+4];
$L__BB7_115:
	setp.le.f32 	%p67, %f818, 0fF149F2CA;
	mov.f32 	%f819, 0f00000000;
	@%p67 bra 	$L__BB7_117;
	sub.f32 	%f402, %f818, %f111;
	max.f32 	%f403, %f402, 0fC2A00000;
	fma.rn.f32 	%f404, %f403, 0f3BBB989D, 0f3F000000;
	cvt.sat.f32.f32 	%f405, %f404;
	mov.f32 	%f406, 0f4B400001;
	mov.f32 	%f407, 0f437C0000;
	fma.rm.f32 	%f408, %f405, %f407, %f406;
	add.f32 	%f409, %f408, 0fCB40007F;
	neg.f32 	%f410, %f409;
	fma.rn.f32 	%f411, %f403, 0f3FB8AA3B, %f410;
	fma.rn.f32 	%f412, %f403, 0f32A57060, %f411;
	mov.b32 	%r125, %f408;
	shl.b32 	%r126, %r125, 23;
	mov.b32 	%f413, %r126;
	ex2.approx.ftz.f32 	%f414, %f412;
	mul.f32 	%f819, %f414, %f413;
$L__BB7_117:
	st.global.f32 	[%rd32+4], %f819;
	add.f32 	%f824, %f206, %f819;
	add.s32 	%r186, %r186, 2;
$L__BB7_118:
	and.b32  	%r127, %r73, 1;
	setp.eq.b32 	%p68, %r127, 1;
	not.pred 	%p69, %p68;
	@%p69 bra 	$L__BB7_166;
	add.s32 	%r128, %r186, %r74;
	setp.lt.s32 	%p70, %r1, %r128;
	mov.f32 	%f822, 0fFF800000;
	@%p70 bra 	$L__BB7_121;
	mul.wide.u32 	%rd68, %r186, 4;
	add.s64 	%rd69, %rd3, %rd68;
	ld.global.nc.f32 	%f822, [%rd69];
$L__BB7_121:
	setp.le.f32 	%p71, %f822, 0fF149F2CA;
	mov.f32 	%f823, 0f00000000;
	@%p71 bra 	$L__BB7_123;
	sub.f32 	%f417, %f822, %f111;
	max.f32 	%f418, %f417, 0fC2A00000;
	fma.rn.f32 	%f419, %f418, 0f3BBB989D, 0f3F000000;
	cvt.sat.f32.f32 	%f420, %f419;
	mov.f32 	%f421, 0f4B400001;
	mov.f32 	%f422, 0f437C0000;
	fma.rm.f32 	%f423, %f420, %f422, %f421;
	add.f32 	%f424, %f423, 0fCB40007F;
	neg.f32 	%f425, %f424;
	fma.rn.f32 	%f426, %f418, 0f3FB8AA3B, %f425;
	fma.rn.f32 	%f427, %f418, 0f32A57060, %f426;
	mov.b32 	%r129, %f423;
	shl.b32 	%r130, %r129, 23;
	mov.b32 	%f428, %r130;
	ex2.approx.ftz.f32 	%f429, %f427;
	mul.f32 	%f823, %f429, %f428;
$L__BB7_123:
	mul.wide.u32 	%rd70, %r186, 4;
	add.s64 	%rd71, %rd18, %rd70;
	st.global.f32 	[%rd71], %f823;
	add.f32 	%f824, %f824, %f823;
	bra.uni 	$L__BB7_166;
$L__BB7_124:
	setp.lt.s32 	%p72, %r73, 1;
	@%p72 bra 	$L__BB7_166;
	add.s32 	%r132, %r73, -1;
	and.b32  	%r40, %r73, 7;
	setp.lt.u32 	%p73, %r132, 7;
	mov.f32 	%f824, 0f00000000;
	mov.b32 	%r183, 0;
	@%p73 bra 	$L__BB7_144;
	and.b32  	%r183, %r73, 2147483640;
	neg.s32 	%r182, %r183;
	add.s64 	%rd73, %rd44, 16;
	add.s64 	%rd98, %rd2, %rd73;
	add.s64 	%rd97, %rd1, %rd73;
	mov.f32 	%f824, 0f00000000;
$L__BB7_127:
	.pragma "nounroll";
	ld.global.nc.f32 	%f134, [%rd98+-16];
	setp.le.f32 	%p74, %f134, 0fF149F2CA;
	mov.f32 	%f793, 0f00000000;
	@%p74 bra 	$L__BB7_129;
	sub.f32 	%f435, %f134, %f111;
	max.f32 	%f436, %f435, 0fC2A00000;
	fma.rn.f32 	%f437, %f436, 0f3BBB989D, 0f3F000000;
	cvt.sat.f32.f32 	%f438, %f437;
	mov.f32 	%f439, 0f4B400001;
	mov.f32 	%f440, 0f437C0000;
	fma.rm.f32 	%f441, %f438, %f440, %f439;
	add.f32 	%f442, %f441, 0fCB40007F;
	neg.f32 	%f443, %f442;
	fma.rn.f32 	%f444, %f436, 0f3FB8AA3B, %f443;
	fma.rn.f32 	%f445, %f436, 0f32A57060, %f444;
	mov.b32 	%r133, %f441;
	shl.b32 	%r134, %r133, 23;
	mov.b32 	%f446, %r134;
	ex2.approx.ftz.f32 	%f447, %f445;
	mul.f32 	%f793, %f447, %f446;
$L__BB7_129:
	st.global.f32 	[%rd97+-16], %f793;
	add.f32 	%f137, %f824, %f793;
	ld.global.nc.f32 	%f138, [%rd98+-12];
	setp.le.f32 	%p75, %f138, 0fF149F2CA;
	mov.f32 	%f794, 0f00000000;
	@%p75 bra 	$L__BB7_131;
	sub.f32 	%f449, %f138, %f111;
	max.f32 	%f450, %f449, 0fC2A00000;
	fma.rn.f32 	%f451, %f450, 0f3BBB989D, 0f3F000000;
	cvt.sat.f32.f32 	%f452, %f451;
	mov.f32 	%f453, 0f4B400001;
	mov.f32 	%f454, 0f437C0000;
	fma.rm.f32 	%f455, %f452, %f454, %f453;
	add.f32 	%f456, %f455, 0fCB40007F;
	neg.f32 	%f457, %f456;
	fma.rn.f32 	%f458, %f450, 0f3FB8AA3B, %f457;
	fma.rn.f32 	%f459, %f450, 0f32A57060, %f458;
	mov.b32 	%r135, %f455;
	shl.b32 	%r136, %r135, 23;
	mov.b32 	%f460, %r136;
	ex2.approx.ftz.f32 	%f461, %f459;
	mul.f32 	%f794, %f461, %f460;
$L__BB7_131:
	st.global.f32 	[%rd97+-12], %f794;
	add.f32 	%f141, %f137, %f794;
	ld.global.nc.f32 	%f142, [%rd98+-8];
	setp.le.f32 	%p76, %f142, 0fF149F2CA;
	mov.f32 	%f795, 0f00000000;
	@%p76 bra 	$L__BB7_133;
	sub.f32 	%f463, %f142, %f111;
	max.f32 	%f464, %f463, 0fC2A00000;
	fma.rn.f32 	%f465, %f464, 0f3BBB989D, 0f3F000000;
	cvt.sat.f32.f32 	%f466, %f465;
	mov.f32 	%f467, 0f4B400001;
	mov.f32 	%f468, 0f437C0000;
	fma.rm.f32 	%f469, %f466, %f468, %f467;
	add.f32 	%f470, %f469, 0fCB40007F;
	neg.f32 	%f471, %f470;
	fma.rn.f32 	%f472, %f464, 0f3FB8AA3B, %f471;
	fma.rn.f32 	%f473, %f464, 0f32A57060, %f472;
	mov.b32 	%r137, %f469;
	shl.b32 	%r138, %r137, 23;
	mov.b32 	%f474, %r138;
	ex2.approx.ftz.f32 	%f475, %f473;
	mul.f32 	%f795, %f475, %f474;
$L__BB7_133:
	st.global.f32 	[%rd97+-8], %f795;
	add.f32 	%f145, %f141, %f795;
	ld.global.nc.f32 	%f146, [%rd98+-4];
	setp.le.f32 	%p77, %f146, 0fF149F2CA;
	mov.f32 	%f796, 0f00000000;
	@%p77 bra 	$L__BB7_135;
	sub.f32 	%f477, %f146, %f111;
	max.f32 	%f478, %f477, 0fC2A00000;
	fma.rn.f32 	%f479, %f478, 0f3BBB989D, 0f3F000000;
	cvt.sat.f32.f32 	%f480, %f479;
	mov.f32 	%f481, 0f4B400001;
	mov.f32 	%f482, 0f437C0000;
	fma.rm.f32 	%f483, %f480, %f482, %f481;
	add.f32 	%f484, %f483, 0fCB40007F;
	neg.f32 	%f485, %f484;
	fma.rn.f32 	%f486, %f478, 0f3FB8AA3B, %f485;
	fma.rn.f32 	%f487, %f478, 0f32A57060, %f486;
	mov.b32 	%r139, %f483;
	shl.b32 	%r140, %r139, 23;
	mov.b32 	%f488, %r140;
	ex2.approx.ftz.f32 	%f489, %f487;
	mul.f32 	%f796, %f489, %f488;
$L__BB7_135:
	st.global.f32 	[%rd97+-4], %f796;
	add.f32 	%f149, %f145, %f796;
	ld.global.nc.f32 	%f150, [%rd98];
	setp.le.f32 	%p78, %f150, 0fF149F2CA;
	mov.f32 	%f797, 0f00000000;
	@%p78 bra 	$L__BB7_137;
	sub.f32 	%f491, %f150, %f111;
	max.f32 	%f492, %f491, 0fC2A00000;
	fma.rn.f32 	%f493, %f492, 0f3BBB989D, 0f3F000000;
	cvt.sat.f32.f32 	%f494, %f493;
	mov.f32 	%f495, 0f4B400001;
	mov.f32 	%f496, 0f437C0000;
	fma.rm.f32 	%f497, %f494, %f496, %f495;
	add.f32 	%f498, %f497, 0fCB40007F;
	neg.f32 	%f499, %f498;
	fma.rn.f32 	%f500, %f492, 0f3FB8AA3B, %f499;
	fma.rn.f32 	%f501, %f492, 0f32A57060, %f500;
	mov.b32 	%r141, %f497;
	shl.b32 	%r142, %r141, 23;
	mov.b32 	%f502, %r142;
	ex2.approx.ftz.f32 	%f503, %f501;
	mul.f32 	%f797, %f503, %f502;
$L__BB7_137:
	st.global.f32 	[%rd97], %f797;
	add.f32 	%f153, %f149, %f797;
	ld.global.nc.f32 	%f154, [%rd98+4];
	setp.le.f32 	%p79, %f154, 0fF149F2CA;
	mov.f32 	%f798, 0f00000000;
	@%p79 bra 	$L__BB7_139;
	sub.f32 	%f505, %f154, %f111;
	max.f32 	%f506, %f505, 0fC2A00000;
	fma.rn.f32 	%f507, %f506, 0f3BBB989D, 0f3F000000;
	cvt.sat.f32.f32 	%f508, %f507;
	mov.f32 	%f509, 0f4B400001;
	mov.f32 	%f510, 0f437C0000;
	fma.rm.f32 	%f511, %f508, %f510, %f509;
	add.f32 	%f512, %f511, 0fCB40007F;
	neg.f32 	%f513, %f512;
	fma.rn.f32 	%f514, %f506, 0f3FB8AA3B, %f513;
	fma.rn.f32 	%f515, %f506, 0f32A57060, %f514;
	mov.b32 	%r143, %f511;
	shl.b32 	%r144, %r143, 23;
	mov.b32 	%f516, %r144;
	ex2.approx.ftz.f32 	%f517, %f515;
	mul.f32 	%f798, %f517, %f516;
$L__BB7_139:
	st.global.f32 	[%rd97+4], %f798;
	add.f32 	%f157, %f153, %f798;
	ld.global.nc.f32 	%f158, [%rd98+8];
	setp.le.f32 	%p80, %f158, 0fF149F2CA;
	mov.f32 	%f799, 0f00000000;
	@%p80 bra 	$L__BB7_141;
	sub.f32 	%f519, %f158, %f111;
	max.f32 	%f520, %f519, 0fC2A00000;
	fma.rn.f32 	%f521, %f520, 0f3BBB989D, 0f3F000000;
	cvt.sat.f32.f32 	%f522, %f521;
	mov.f32 	%f523, 0f4B400001;
	mov.f32 	%f524, 0f437C0000;
	fma.rm.f32 	%f525, %f522, %f524, %f523;
	add.f32 	%f526, %f525, 0fCB40007F;
	neg.f32 	%f527, %f526;
	fma.rn.f32 	%f528, %f520, 0f3FB8AA3B, %f527;
	fma.rn.f32 	%f529, %f520, 0f32A57060, %f528;
	mov.b32 	%r145, %f525;
	shl.b32 	%r146, %r145, 23;
	mov.b32 	%f530, %r146;
	ex2.approx.ftz.f32 	%f531, %f529;
	mul.f32 	%f799, %f531, %f530;
$L__BB7_141:
	st.global.f32 	[%rd97+8], %f799;
	add.f32 	%f161, %f157, %f799;
	ld.global.nc.f32 	%f162, [%rd98+12];
	setp.le.f32 	%p81, %f162, 0fF149F2CA;
	mov.f32 	%f800, 0f00000000;
	@%p81 bra 	$L__BB7_143;
	sub.f32 	%f533, %f162, %f111;
	max.f32 	%f534, %f533, 0fC2A00000;
	fma.rn.f32 	%f535, %f534, 0f3BBB989D, 0f3F000000;
	cvt.sat.f32.f32 	%f536, %f535;
	mov.f32 	%f537, 0f4B400001;
	mov.f32 	%f538, 0f437C0000;
	fma.rm.f32 	%f539, %f536, %f538, %f537;
	add.f32 	%f540, %f539, 0fCB40007F;
	neg.f32 	%f541, %f540;
	fma.rn.f32 	%f542, %f534, 0f3FB8AA3B, %f541;
	fma.rn.f32 	%f543, %f534, 0f32A57060, %f542;
	mov.b32 	%r147, %f539;
	shl.b32 	%r148, %r147, 23;
	mov.b32 	%f544, %r148;
	ex2.approx.ftz.f32 	%f545, %f543;
	mul.f32 	%f800, %f545, %f544;
$L__BB7_143:
	st.global.f32 	[%rd97+12], %f800;
	add.f32 	%f824, %f161, %f800;
	add.s32 	%r182, %r182, 8;
	add.s64 	%rd98, %rd98, 32;
	add.s64 	%rd97, %rd97, 32;
	setp.ne.s32 	%p82, %r182, 0;
	@%p82 bra 	$L__BB7_127;
$L__BB7_144:
	setp.eq.s32 	%p83, %r40, 0;
	@%p83 bra 	$L__BB7_166;
	and.b32  	%r49, %r73, 3;
	setp.lt.u32 	%p84, %r40, 4;
	@%p84 bra 	$L__BB7_155;
	mul.wide.u32 	%rd74, %r183, 4;
	add.s64 	%rd27, %rd3, %rd74;
	ld.global.nc.f32 	%f168, [%rd27];
	setp.le.f32 	%p85, %f168, 0fF149F2CA;
	mov.f32 	%f803, 0f00000000;
	@%p85 bra 	$L__BB7_148;
	sub.f32 	%f548, %f168, %f111;
	max.f32 	%f549, %f548, 0fC2A00000;
	fma.rn.f32 	%f550, %f549, 0f3BBB989D, 0f3F000000;
	cvt.sat.f32.f32 	%f551, %f550;
	mov.f32 	%f552, 0f4B400001;
	mov.f32 	%f553, 0f437C0000;
	fma.rm.f32 	%f554, %f551, %f553, %f552;
	add.f32 	%f555, %f554, 0fCB40007F;
	neg.f32 	%f556, %f555;
	fma.rn.f32 	%f557, %f549, 0f3FB8AA3B, %f556;
	fma.rn.f32 	%f558, %f549, 0f32A57060, %f557;
	mov.b32 	%r149, %f554;
	shl.b32 	%r150, %r149, 23;
	mov.b32 	%f559, %r150;
	ex2.approx.ftz.f32 	%f560, %f558;
	mul.f32 	%f803, %f560, %f559;
$L__BB7_148:
	add.s64 	%rd28, %rd18, %rd74;
	st.global.f32 	[%rd28], %f803;
	add.f32 	%f171, %f824, %f803;
	ld.global.nc.f32 	%f172, [%rd27+4];
	setp.le.f32 	%p86, %f172, 0fF149F2CA;
	mov.f32 	%f804, 0f00000000;
	@%p86 bra 	$L__BB7_150;
	sub.f32 	%f562, %f172, %f111;
	max.f32 	%f563, %f562, 0fC2A00000;
	fma.rn.f32 	%f564, %f563, 0f3BBB989D, 0f3F000000;
	cvt.sat.f32.f32 	%f565, %f564;
	mov.f32 	%f566, 0f4B400001;
	mov.f32 	%f567, 0f437C0000;
	fma.rm.f32 	%f568, %f565, %f567, %f566;
	add.f32 	%f569, %f568, 0fCB40007F;
	neg.f32 	%f570, %f569;
	fma.rn.f32 	%f571, %f563, 0f3FB8AA3B, %f570;
	fma.rn.f32 	%f572, %f563, 0f32A57060, %f571;
	mov.b32 	%r151, %f568;
	shl.b32 	%r152, %r151, 23;
	mov.b32 	%f573, %r152;
	ex2.approx.ftz.f32 	%f574, %f572;
	mul.f32 	%f804, %f574, %f573;
$L__BB7_150:
	st.global.f32 	[%rd28+4], %f804;
	add.f32 	%f175, %f171, %f804;
	ld.global.nc.f32 	%f176, [%rd27+8];
	setp.le.f32 	%p87, %f176, 0fF149F2CA;
	mov.f32 	%f805, 0f00000000;
	@%p87 bra 	$L__BB7_152;
	sub.f32 	%f576, %f176, %f111;
	max.f32 	%f577, %f576, 0fC2A00000;
	fma.rn.f32 	%f578, %f577, 0f3BBB989D, 0f3F000000;
	cvt.sat.f32.f32 	%f579, %f578;
	mov.f32 	%f580, 0f4B400001;
	mov.f32 	%f581, 0f437C0000;
	fma.rm.f32 	%f582, %f579, %f581, %f580;
	add.f32 	%f583, %f582, 0fCB40007F;
	neg.f32 	%f584, %f583;
	fma.rn.f32 	%f585, %f577, 0f3FB8AA3B, %f584;
	fma.rn.f32 	%f586, %f577, 0f32A57060, %f585;
	mov.b32 	%r153, %f582;
	shl.b32 	%r154, %r153, 23;
	mov.b32 	%f587, %r154;
	ex2.approx.ftz.f32 	%f588, %f586;
	mul.f32 	%f805, %f588, %f587;
$L__BB7_152:
	st.global.f32 	[%rd28+8], %f805;
	add.f32 	%f179, %f175, %f805;
	ld.global.nc.f32 	%f180, [%rd27+12];
	setp.le.f32 	%p88, %f180, 0fF149F2CA;
	mov.f32 	%f806, 0f00000000;
	@%p88 bra 	$L__BB7_154;
	sub.f32 	%f590, %f180, %f111;
	max.f32 	%f591, %f590, 0fC2A00000;
	fma.rn.f32 	%f592, %f591, 0f3BBB989D, 0f3F000000;
	cvt.sat.f32.f32 	%f593, %f592;
	mov.f32 	%f594, 0f4B400001;
	mov.f32 	%f595, 0f437C0000;
	fma.rm.f32 	%f596, %f593, %f595, %f594;
	add.f32 	%f597, %f596, 0fCB40007F;
	neg.f32 	%f598, %f597;
	fma.rn.f32 	%f599, %f591, 0f3FB8AA3B, %f598;
	fma.rn.f32 	%f600, %f591, 0f32A57060, %f599;
	mov.b32 	%r155, %f596;
	shl.b32 	%r156, %r155, 23;
	mov.b32 	%f601, %r156;
	ex2.approx.ftz.f32 	%f602, %f600;
	mul.f32 	%f806, %f602, %f601;
$L__BB7_154:
	st.global.f32 	[%rd28+12], %f806;
	add.f32 	%f824, %f179, %f806;
	add.s32 	%r183, %r183, 4;
$L__BB7_155:
	setp.eq.s32 	%p89, %r49, 0;
	@%p89 bra 	$L__BB7_166;
	setp.eq.s32 	%p90, %r49, 1;
	@%p90 bra 	$L__BB7_162;
	mul.wide.u32 	%rd76, %r183, 4;
	add.s64 	%rd29, %rd3, %rd76;
	ld.global.nc.f32 	%f186, [%rd29];
	setp.le.f32 	%p91, %f186, 0fF149F2CA;
	mov.f32 	%f809, 0f00000000;
	@%p91 bra 	$L__BB7_159;
	sub.f32 	%f605, %f186, %f111;
	max.f32 	%f606, %f605, 0fC2A00000;
	fma.rn.f32 	%f607, %f606, 0f3BBB989D, 0f3F000000;
	cvt.sat.f32.f32 	%f608, %f607;
	mov.f32 	%f609, 0f4B400001;
	mov.f32 	%f610, 0f437C0000;
	fma.rm.f32 	%f611, %f608, %f610, %f609;
	add.f32 	%f612, %f611, 0fCB40007F;
	neg.f32 	%f613, %f612;
	fma.rn.f32 	%f614, %f606, 0f3FB8AA3B, %f613;
	fma.rn.f32 	%f615, %f606, 0f32A57060, %f614;
	mov.b32 	%r157, %f611;
	shl.b32 	%r158, %r157, 23;
	mov.b32 	%f616, %r158;
	ex2.approx.ftz.f32 	%f617, %f615;
	mul.f32 	%f809, %f617, %f616;
$L__BB7_159:
	add.s64 	%rd30, %rd18, %rd76;
	st.global.f32 	[%rd30], %f809;
	add.f32 	%f189, %f824, %f809;
	ld.global.nc.f32 	%f190, [%rd29+4];
	setp.le.f32 	%p92, %f190, 0fF149F2CA;
	mov.f32 	%f810, 0f00000000;
	@%p92 bra 	$L__BB7_161;
	sub.f32 	%f619, %f190, %f111;
	max.f32 	%f620, %f619, 0fC2A00000;
	fma.rn.f32 	%f621, %f620, 0f3BBB989D, 0f3F000000;
	cvt.sat.f32.f32 	%f622, %f621;
	mov.f32 	%f623, 0f4B400001;
	mov.f32 	%f624, 0f437C0000;
	fma.rm.f32 	%f625, %f622, %f624, %f623;
	add.f32 	%f626, %f625, 0fCB40007F;
	neg.f32 	%f627, %f626;
	fma.rn.f32 	%f628, %f620, 0f3FB8AA3B, %f627;
	fma.rn.f32 	%f629, %f620, 0f32A57060, %f628;
	mov.b32 	%r159, %f625;
	shl.b32 	%r160, %r159, 23;
	mov.b32 	%f630, %r160;
	ex2.approx.ftz.f32 	%f631, %f629;
	mul.f32 	%f810, %f631, %f630;
$L__BB7_161:
	st.global.f32 	[%rd30+4], %f810;
	add.f32 	%f824, %f189, %f810;
	add.s32 	%r183, %r183, 2;
$L__BB7_162:
	and.b32  	%r161, %r73, 1;
	setp.eq.b32 	%p93, %r161, 1;
	not.pred 	%p94, %p93;
	@%p94 bra 	$L__BB7_166;
	mul.wide.u32 	%rd78, %r183, 4;
	add.s64 	%rd79, %rd3, %rd78;
	ld.global.nc.f32 	%f196, [%rd79];
	setp.le.f32 	%p95, %f196, 0fF149F2CA;
	mov.f32 	%f813, 0f00000000;
	@%p95 bra 	$L__BB7_165;
	sub.f32 	%f633, %f196, %f111;
	max.f32 	%f634, %f633, 0fC2A00000;
	fma.rn.f32 	%f635, %f634, 0f3BBB989D, 0f3F000000;
	cvt.sat.f32.f32 	%f636, %f635;
	mov.f32 	%f637, 0f4B400001;
	mov.f32 	%f638, 0f437C0000;
	fma.rm.f32 	%f639, %f636, %f638, %f637;
	add.f32 	%f640, %f639, 0fCB40007F;
	neg.f32 	%f641, %f640;
	fma.rn.f32 	%f642, %f634, 0f3FB8AA3B, %f641;
	fma.rn.f32 	%f643, %f634, 0f32A57060, %f642;
	mov.b32 	%r162, %f639;
	shl.b32 	%r163, %r162, 23;
	mov.b32 	%f644, %r163;
	ex2.approx.ftz.f32 	%f645, %f643;
	mul.f32 	%f813, %f645, %f644;
$L__BB7_165:
	add.s64 	%rd81, %rd18, %rd78;
	st.global.f32 	[%rd81], %f813;
	add.f32 	%f824, %f824, %f813;
$L__BB7_166:
	setp.leu.f32 	%p96, %f110, 0f00000000;
	@%p96 bra 	$L__BB7_168;
	sub.f32 	%f646, %f109, %f111;
	fma.rn.f32 	%f647, %f646, 0f3BBB989D, 0f3F000000;
	cvt.sat.f32.f32 	%f648, %f647;
	mov.f32 	%f649, 0f4B400001;
	mov.f32 	%f650, 0f437C0000;
	fma.rm.f32 	%f651, %f648, %f650, %f649;
	add.f32 	%f652, %f651, 0fCB40007F;
	neg.f32 	%f653, %f652;
	fma.rn.f32 	%f654, %f646, 0f3FB8AA3B, %f653;
	fma.rn.f32 	%f655, %f646, 0f32A57060, %f654;
	mov.b32 	%r164, %f651;
	shl.b32 	%r165, %r164, 23;
	mov.b32 	%f656, %r165;
	ex2.approx.ftz.f32 	%f657, %f655;
	mul.f32 	%f658, %f657, %f656;
	fma.rn.f32 	%f824, %f110, %f658, %f824;
$L__BB7_168:
	setp.leu.f32 	%p97, %f110, 0f00000000;
	setp.leu.f32 	%p98, %f824, 0f00000000;
	mov.f32 	%f826, 0f00000000;
	or.pred  	%p99, %p97, %p98;
	@%p99 bra 	$L__BB7_170;
	sub.f32 	%f660, %f109, %f111;
	fma.rn.f32 	%f661, %f660, 0f3BBB989D, 0f3F000000;
	cvt.sat.f32.f32 	%f662, %f661;
	mov.f32 	%f663, 0f4B400001;
	mov.f32 	%f664, 0f437C0000;
	fma.rm.f32 	%f665, %f662, %f664, %f663;
	add.f32 	%f666, %f665, 0fCB40007F;
	neg.f32 	%f667, %f666;
	fma.rn.f32 	%f668, %f660, 0f3FB8AA3B, %f667;
	fma.rn.f32 	%f669, %f660, 0f32A57060, %f668;
	mov.b32 	%r166, %f665;
	shl.b32 	%r167, %r166, 23;
	mov.b32 	%f670, %r167;
	ex2.approx.ftz.f32 	%f671, %f669;
	mul.f32 	%f672, %f671, %f670;
	mul.f32 	%f673, %f110, %f672;
	div.rn.f32 	%f826, %f673, %f824;
$L__BB7_170:
	setp.gt.f32 	%p100, %f824, 0f00000000;
	abs.f32 	%f674, %f826;
	setp.equ.f32 	%p101, %f674, 0f7F800000;
	selp.f32 	%f675, 0f00000000, %f826, %p101;
	cvta.to.global.u64 	%rd82, %rd42;
	mul.wide.s32 	%rd83, %r1, 4;
	add.s64 	%rd84, %rd82, %rd83;
	st.global.f32 	[%rd84], %f675;
	rcp.rn.f32 	%f676, %f824;
	selp.f32 	%f224, %f676, 0f00000000, %p100;
	setp.lt.s32 	%p102, %r73, 1;
	@%p102 bra 	$L__BB7_183;
	add.s32 	%r169, %r73, -1;
	and.b32  	%r58, %r73, 15;
	setp.lt.u32 	%p103, %r169, 15;
	mov.b32 	%r190, 0;
	@%p103 bra 	$L__BB7_174;
	and.b32  	%r190, %r73, 2147483632;
	neg.s32 	%r188, %r190;
	mul.wide.s32 	%rd85, %r2, 4;
	add.s64 	%rd86, %rd85, %rd1;
	add.s64 	%rd99, %rd86, 32;
$L__BB7_173:
	.pragma "nounroll";
	ld.global.f32 	%f677, [%rd99+-32];
	mul.f32 	%f678, %f224, %f677;
	st.global.f32 	[%rd99+-32], %f678;
	ld.global.f32 	%f679, [%rd99+-28];
	mul.f32 	%f680, %f224, %f679;
	st.global.f32 	[%rd99+-28], %f680;
	ld.global.f32 	%f681, [%rd99+-24];
	mul.f32 	%f682, %f224, %f681;
	st.global.f32 	[%rd99+-24], %f682;
	ld.global.f32 	%f683, [%rd99+-20];
	mul.f32 	%f684, %f224, %f683;
	st.global.f32 	[%rd99+-20], %f684;
	ld.global.f32 	%f685, [%rd99+-16];
	mul.f32 	%f686, %f224, %f685;
	st.global.f32 	[%rd99+-16], %f686;
	ld.global.f32 	%f687, [%rd99+-12];
	mul.f32 	%f688, %f224, %f687;
	st.global.f32 	[%rd99+-12], %f688;
	ld.global.f32 	%f689, [%rd99+-8];
	mul.f32 	%f690, %f224, %f689;
	st.global.f32 	[%rd99+-8], %f690;
	ld.global.f32 	%f691, [%rd99+-4];
	mul.f32 	%f692, %f224, %f691;
	st.global.f32 	[%rd99+-4], %f692;
	ld.global.f32 	%f693, [%rd99];
	mul.f32 	%f694, %f224, %f693;
	st.global.f32 	[%rd99], %f694;
	ld.global.f32 	%f695, [%rd99+4];
	mul.f32 	%f696, %f224, %f695;
	st.global.f32 	[%rd99+4], %f696;
	ld.global.f32 	%f697, [%rd99+8];
	mul.f32 	%f698, %f224, %f697;
	st.global.f32 	[%rd99+8], %f698;
	ld.global.f32 	%f699, [%rd99+12];
	mul.f32 	%f700, %f224, %f699;
	st.global.f32 	[%rd99+12], %f700;
	ld.global.f32 	%f701, [%rd99+16];
	mul.f32 	%f702, %f224, %f701;
	st.global.f32 	[%rd99+16], %f702;
	ld.global.f32 	%f703, [%rd99+20];
	mul.f32 	%f704, %f224, %f703;
	st.global.f32 	[%rd99+20], %f704;
	ld.global.f32 	%f705, [%rd99+24];
	mul.f32 	%f706, %f224, %f705;
	st.global.f32 	[%rd99+24], %f706;
	ld.global.f32 	%f707, [%rd99+28];
	mul.f32 	%f708, %f224, %f707;
	st.global.f32 	[%rd99+28], %f708;
	add.s32 	%r188, %r188, 16;
	add.s64 	%rd99, %rd99, 64;
	setp.ne.s32 	%p104, %r188, 0;
	@%p104 bra 	$L__BB7_173;
$L__BB7_174:
	setp.eq.s32 	%p105, %r58, 0;
	@%p105 bra 	$L__BB7_183;
	and.b32  	%r64, %r73, 7;
	setp.lt.u32 	%p106, %r58, 8;
	@%p106 bra 	$L__BB7_177;
	mul.wide.u32 	%rd87, %r190, 4;
	add.s64 	%rd88, %rd18, %rd87;
	ld.global.f32 	%f709, [%rd88];
	mul.f32 	%f710, %f224, %f709;
	st.global.f32 	[%rd88], %f710;
	ld.global.f32 	%f711, [%rd88+4];
	mul.f32 	%f712, %f224, %f711;
	st.global.f32 	[%rd88+4], %f712;
	ld.global.f32 	%f713, [%rd88+8];
	mul.f32 	%f714, %f224, %f713;
	st.global.f32 	[%rd88+8], %f714;
	ld.global.f32 	%f715, [%rd88+12];
	mul.f32 	%f716, %f224, %f715;
	st.global.f32 	[%rd88+12], %f716;
	ld.global.f32 	%f717, [%rd88+16];
	mul.f32 	%f718, %f224, %f717;
	st.global.f32 	[%rd88+16], %f718;
	ld.global.f32 	%f719, [%rd88+20];
	mul.f32 	%f720, %f224, %f719;
	st.global.f32 	[%rd88+20], %f720;
	ld.global.f32 	%f721, [%rd88+24];
	mul.f32 	%f722, %f224, %f721;
	st.global.f32 	[%rd88+24], %f722;
	ld.global.f32 	%f723, [%rd88+28];
	mul.f32 	%f724, %f224, %f723;
	st.global.f32 	[%rd88+28], %f724;
	add.s32 	%r190, %r190, 8;
$L__BB7_177:
	setp.eq.s32 	%p107, %r64, 0;
	@%p107 bra 	$L__BB7_183;
	and.b32  	%r67, %r73, 3;
	setp.lt.u32 	%p108, %r64, 4;
	@%p108 bra 	$L__BB7_180;
	mul.wide.u32 	%rd89, %r190, 4;
	add.s64 	%rd90, %rd18, %rd89;
	ld.global.f32 	%f725, [%rd90];
	mul.f32 	%f726, %f224, %f725;
	st.global.f32 	[%rd90], %f726;
	ld.global.f32 	%f727, [%rd90+4];
	mul.f32 	%f728, %f224, %f727;
	st.global.f32 	[%rd90+4], %f728;
	ld.global.f32 	%f729, [%rd90+8];
	mul.f32 	%f730, %f224, %f729;
	st.global.f32 	[%rd90+8], %f730;
	ld.global.f32 	%f731, [%rd90+12];
	mul.f32 	%f732, %f224, %f731;
	st.global.f32 	[%rd90+12], %f732;
	add.s32 	%r190, %r190, 4;
$L__BB7_180:
	setp.eq.s32 	%p109, %r67, 0;
	@%p109 bra 	$L__BB7_183;
	mul.wide.s32 	%rd91, %r2, 4;
	mul.wide.u32 	%rd92, %r190, 4;
	add.s64 	%rd93, %rd91, %rd92;
	add.s64 	%rd100, %rd1, %rd93;
	neg.s32 	%r192, %r67;
$L__BB7_182:
	.pragma "nounroll";
	ld.global.f32 	%f733, [%rd100];
	mul.f32 	%f734, %f224, %f733;
	st.global.f32 	[%rd100], %f734;
	add.s64 	%rd100, %rd100, 4;
	add.s32 	%r192, %r192, 1;
	setp.ne.s32 	%p110, %r192, 0;
	@%p110 bra 	$L__BB7_182;
$L__BB7_183:
	st.global.f32 	[%rd16], %f111;
	st.global.f32 	[%rd17], %f824;
$L__BB7_184:
	ret;

}


// ===== COMPILED SASS (sm_100) =====

	.target	sm_100

	.elftype	@"ET_EXEC"


//--------------------- .note.nv.tkinfo           --------------------------
	.section	.note.nv.tkinfo,"",@"SHT_NOTE"
	.sectionflags	@"SHF_NOTE_NV_TKINFO"
	.tkinfo
        /*0018*/ 	.word	0x00000002
        /*0030*/ 	.string	""
        /*0030*/ 	.string	"ptxas"
        /*0030*/ 	.string	"Cuda compilation tools, release 13.0, V13.0.88"
        /*0030*/ 	.string	"Build cuda_13.0.r13.0/compiler.36424714_0"
        /*0030*/ 	.string	"-arch sm_100 -m 64 "



//--------------------- .note.nv.cuinfo           --------------------------
	.section	.note.nv.cuinfo,"",@"SHT_NOTE"
	.sectionflags	@"SHF_NOTE_NV_CUINFO"
        /*0018*/ 	.short	0x0002
        /*001a*/ 	.short	0x0064
        /*001c*/ 	.short	0x0082
	.zero		2


//--------------------- .nv.info                  --------------------------
	.section	.nv.info,"",@"SHT_CUDA_INFO"
	.align	4


	//----- nvinfo : EIATTR_REGCOUNT
	.align		4
        /*0000*/ 	.byte	0x04, 0x2f
        /*0002*/ 	.short	(.L_1 - .L_0)
	.align		4
.L_0:
        /*0004*/ 	.word	index@(_ZN9flashcore15cublaslt_sparse17kernel_fill_floatEPffi)
        /*0008*/ 	.word	0x0000000a


	//----- nvinfo : EIATTR_FRAME_SIZE
	.align		4
.L_1:
        /*000c*/ 	.byte	0x04, 0x11
        /*000e*/ 	.short	(.L_3 - .L_2)
	.align		4
.L_2:
        /*0010*/ 	.word	index@(_ZN9flashcore15cublaslt_sparse17kernel_fill_floatEPffi)
        /*0014*/ 	.word	0x00000000


	//----- nvinfo : EIATTR_REGCOUNT
	.align		4
.L_3:
        /*0018*/ 	.byte	0x04, 0x2f
        /*001a*/ 	.short	(.L_5 - .L_4)
	.align		4
.L_4:
        /*001c*/ 	.word	index@(_ZN9flashcore15cublaslt_sparse27kernel_convert_fp16_to_fp32EPK6__halfPfi)
        /*0020*/ 	.word	0x0000000a


	//----- nvinfo : EIATTR_FRAME_SIZE
	.align		4
.L_5:
        /*0024*/ 	.byte	0x04, 0x11
        /*0026*/ 	.short	(.L_7 - .L_6)
	.align		4
.L_6:
        /*0028*/ 	.word	index@(_ZN9flashcore15cublaslt_sparse27kernel_convert_fp16_to_fp32EPK6__halfPfi)
        /*002c*/ 	.word	0x00000000


	//----- nvinfo : EIATTR_REGCOUNT
	.align		4
.L_7:
        /*0030*/ 	.byte	0x04, 0x2f
        /*0032*/ 	.short	(.L_9 - .L_8)
	.align		4
.L_8:
        /*0034*/ 	.word	index@(_ZN9flashcore15cublaslt_sparse17kernel_pad_matrixEPK6__halfPS1_iii)
        /*0038*/ 	.word	0x00000020


	//----- nvinfo : EIATTR_FRAME_SIZE
	.align		4
.L_9:
        /*003c*/ 	.byte	0x04, 0x11
        /*003e*/ 	.short	(.L_11 - .L_10)
	.align		4
.L_10:
        /*0040*/ 	.word	index@(_ZN9flashcore15cublaslt_sparse17kernel_pad_matrixEPK6__halfPS1_iii)
        /*0044*/ 	.word	0x00000000


	//----- nvinfo : EIATTR_REGCOUNT
	.align		4
.L_11:
        /*0048*/ 	.byte	0x04, 0x2f
        /*004a*/ 	.short	(.L_13 - .L_12)
	.align		4
.L_12:
        /*004c*/ 	.word	index@(_ZN9flashcore15cublaslt_sparse19kernel_unpad_matrixEPK6__halfPS1_iii)
        /*0050*/ 	.word	0x00000020


	//----- nvinfo : EIATTR_FRAME_SIZE
	.align		4
.L_13:
        /*0054*/ 	.byte	0x04, 0x11
        /*0056*/ 	.short	(.L_15 - .L_14)
	.align		4
.L_14:
        /*0058*/ 	.word	index@(_ZN9flashcore15cublaslt_sparse19kernel_unpad_matrixEPK6__halfPS1_iii)
        /*005c*/ 	.word	0x00000000


	//----- nvinfo : EIATTR_REGCOUNT
	.align		4
.L_15:
        /*0060*/ 	.byte	0x04, 0x2f
        /*0062*/ 	.short	(.L_17 - .L_16)
	.align		4
.L_16:
        /*0064*/ 	.word	index@(_ZN9flashcore15cublaslt_sparse34kernel_convert_fp16_to_fp32_scaledEPK6__halfPffi)
        /*0068*/ 	.word	0x0000000a


	//----- nvinfo : EIATTR_FRAME_SIZE
	.align		4
.L_17:
        /*006c*/ 	.byte	0x04, 0x11
        /*006e*/ 	.short	(.L_19 - .L_18)
	.align		4
.L_18:
        /*0070*/ 	.word	index@(_ZN9flashcore15cublaslt_sparse34kernel_convert_fp16_to_fp32_scaledEPK6__halfPffi)
        /*0074*/ 	.word	0x00000000


	//----- nvinfo : EIATTR_REGCOUNT
	.align		4
.L_19:
        /*0078*/ 	.byte	0x04, 0x2f
        /*007a*/ 	.short	(.L_21 - .L_20)
	.align		4
.L_20:
        /*007c*/ 	.word	index@(_ZN9flashcore15cublaslt_sparse27kernel_convert_fp32_to_fp16EPKfP6__halfi)
        /*0080*/ 	.word	0x0000000a


	//----- nvinfo : EIATTR_FRAME_SIZE
	.align		4
.L_21:
        /*0084*/ 	.byte	0x04, 0x11
        /*0086*/ 	.short	(.L_23 - .L_22)
	.align		4
.L_22:
        /*0088*/ 	.word	index@(_ZN9flashcore15cublaslt_sparse27kernel_convert_fp32_to_fp16EPKfP6__halfi)
        /*008c*/ 	.word	0x00000000


	//----- nvinfo : EIATTR_REGCOUNT
	.align		4
.L_23:
        /*0090*/ 	.byte	0x04, 0x2f
        /*0092*/ 	.short	(.L_25 - .L_24)
	.align		4
.L_24:
        /*0094*/ 	.word	index@(_ZN9flashcore15cublaslt_sparse22kernel_scale_rows_halfEP6__halfPKfii)
        /*0098*/ 	.word	0x00000020


	//----- nvinfo : EIATTR_FRAME_SIZE
	.align		4
.L_25:
        /*009c*/ 	.byte	0x04, 0x11
        /*009e*/ 	.short	(.L_27 - .L_26)
	.align		4
.L_26:
        /*00a0*/ 	.word	index@(_ZN9flashcore15cublaslt_sparse22kernel_scale_rows_halfEP6__halfPKfii)
        /*00a4*/ 	.word	0x00000000


	//----- nvinfo : EIATTR_REGCOUNT
	.align		4
.L_27:
        /*00a8*/ 	.byte	0x04, 0x2f
        /*00aa*/ 	.short	(.L_29 - .L_28)
	.align		4
.L_28:
        /*00ac*/ 	.word	index@(_ZN9flashcore15cublaslt_sparse27kernel_online_softmax_blockEPKfPfS3_S3_S3_iibi)
        /*00b0*/ 	.word	0x00000020


	//----- nvinfo : EIATTR_FRAME_SIZE
	.align		4
.L_29:
        /*00b4*/ 	.byte	0x04, 0x11
        /*00b6*/ 	.short	(.L_31 - .L_30)
	.align		4
.L_30:
        /*00b8*/ 	.word	index@($__internal_1_$__cuda_sm3x_div_rn_noftz_f32_slowpath)
        /*00bc*/ 	.word	0x00000000


	//----- nvinfo : EIATTR_FRAME_SIZE
	.align		4
.L_31:
        /*00c0*/ 	.byte	0x04, 0x11
        /*00c2*/ 	.short	(.L_33 - .L_32)
	.align		4
.L_32:
        /*00c4*/ 	.word	index@($__internal_0_$__cuda_sm20_rcp_rn_f32_slowpath)
        /*00c8*/ 	.word	0x00000000


	//----- nvinfo : EIATTR_FRAME_SIZE
	.align		4
.L_33:
        /*00cc*/ 	.byte	0x04, 0x11
        /*00ce*/ 	.short	(.L_35 - .L_34)
	.align		4
.L_34:
        /*00d0*/ 	.word	index@(_ZN9flashcore15cublaslt_sparse27kernel_online_softmax_blockEPKfPfS3_S3_S3_iibi)
        /*00d4*/ 	.word	0x00000000


	//----- nvinfo : EIATTR_MIN_STACK_SIZE
	.align		4
.L_35:
        /*00d8*/ 	.byte	0x04, 0x12
        /*00da*/ 	.short	(.L_37 - .L_36)
	.align		4
.L_36:
        /*00dc*/ 	.word	index@(_ZN9flashcore15cublaslt_sparse27kernel_online_softmax_blockEPKfPfS3_S3_S3_iibi)
        /*00e0*/ 	.word	0x00000000


	//----- nvinfo : EIATTR_MIN_STACK_SIZE
	.align		4
.L_37:
        /*00e4*/ 	.byte	0x04, 0x12
        /*00e6*/ 	.short	(.L_39 - .L_38)
	.align		4
.L_38:
        /*00e8*/ 	.word	index@(_ZN9flashcore15cublaslt_sparse22kernel_scale_rows_halfEP6__halfPKfii)
        /*00ec*/ 	.word	0x00000000


	//----- nvinfo : EIATTR_MIN_STACK_SIZE
	.align		4
.L_39:
        /*00f0*/ 	.byte	0x04, 0x12
        /*00f2*/ 	.short	(.L_41 - .L_40)
	.align		4
.L_40:
        /*00f4*/ 	.word	index@(_ZN9flashcore15cublaslt_sparse27kernel_convert_fp32_to_fp16EPKfP6__halfi)
        /*00f8*/ 	.word	0x00000000


	//----- nvinfo : EIATTR_MIN_STACK_SIZE
	.align		4
.L_41:
        /*00fc*/ 	.byte	0x04, 0x12
        /*00fe*/ 	.short	(.L_43 - .L_42)
	.align		4
.L_42:
        /*0100*/ 	.word	index@(_ZN9flashcore15cublaslt_sparse34kernel_convert_fp16_to_fp32_scaledEPK6__halfPffi)
        /*0104*/ 	.word	0x00000000


	//----- nvinfo : EIATTR_MIN_STACK_SIZE
	.align		4
.L_43:
        /*0108*/ 	.byte	0x04, 0x12
        /*010a*/ 	.short	(.L_45 - .L_44)
	.align		4
.L_44:
        /*010c*/ 	.word	index@(_ZN9flashcore15cublaslt_sparse19kernel_unpad_matrixEPK6__halfPS1_iii)
        /*0110*/ 	.word	0x00000000


	//----- nvinfo : EIATTR_MIN_STACK_SIZE
	.align		4
.L_45:
        /*0114*/ 	.byte	0x04, 0x12
        /*0116*/ 	.short	(.L_47 - .L_46)
	.align		4
.L_46:
        /*0118*/ 	.word	index@(_ZN9flashcore15cublaslt_sparse17kernel_pad_matrixEPK6__halfPS1_iii)
        /*011c*/ 	.word	0x00000000


	//----- nvinfo : EIATTR_MIN_STACK_SIZE
	.align		4
.L_47:
        /*0120*/ 	.byte	0x04, 0x12
        /*0122*/ 	.short	(.L_49 - .L_48)
	.align		4
.L_48:
        /*0124*/ 	.word	index@(_ZN9flashcore15cublaslt_sparse27kernel_convert_fp16_to_fp32EPK6__halfPfi)
        /*0128*/ 	.word	0x00000000


	//----- nvinfo : EIATTR_MIN_STACK_SIZE
	.align		4
.L_49:
        /*012c*/ 	.byte	0x04, 0x12
        /*012e*/ 	.short	(.L_51 - .L_50)
	.align		4
.L_50:
        /*0130*/ 	.word	index@(_ZN9flashcore15cublaslt_sparse17kernel_fill_floatEPffi)
        /*0134*/ 	.word	0x00000000
.L_51:


//--------------------- .nv.compat                --------------------------
	.section	.nv.compat,"",@"SHT_CUDA_COMPAT_INFO"
	.align	4
        /*0000*/ 	.byte	0x02, 0x09, 0x00, 0x00, 0x02, 0x02, 0x01, 0x00, 0x02, 0x05, 0x05, 0x00, 0x03, 0x07, 0x01, 0x01
        /*0010*/ 	.byte	0x02, 0x03, 0x00, 0x00, 0x02, 0x06, 0x01, 0x00, 0x04, 0x0b, 0x08, 0x00, 0x01, 0x00, 0x00, 0x00
        /*0020*/ 	.byte	0x00, 0x00, 0x00, 0x00


//--------------------- .nv.info._ZN9flashcore15cublaslt_sparse27kernel_online_softmax_blockEPKfPfS3_S3_S3_iibi --------------------------
	.section	.nv.info._ZN9flashcore15cublaslt_sparse27kernel_online_softmax_blockEPKfPfS3_S3_S3_iibi,"",@"SHT_CUDA_INFO"
	.sectionflags	@""
	.align	4


	//----- nvinfo : EIATTR_CUDA_API_VERSION
	.align		4
        /*0000*/ 	.byte	0x04, 0x37
        /*0002*/ 	.short	(.L_53 - .L_52)
.L_52:
        /*0004*/ 	.word	0x00000082


	//----- nvinfo : EIATTR_KPARAM_INFO
	.align		4
.L_53:
        /*0008*/ 	.byte	0x04, 0x17
        /*000a*/ 	.short	(.L_55 - .L_54)
.L_54:
        /*000c*/ 	.word	0x00000000
        /*0010*/ 	.short	0x0008
        /*0012*/ 	.short	0x0034
        /*0014*/ 	.byte	0x00, 0xf0, 0x11, 0x00


	//----- nvinfo : EIATTR_KPARAM_INFO
	.align		4
.L_55:
        /*0018*/ 	.byte	0x04, 0x17
        /*001a*/ 	.short	(.L_57 - .L_56)
.L_56:
        /*001c*/ 	.word	0x00000000
        /*0020*/ 	.short	0x0007
        /*0022*/ 	.short	0x0030
        /*0024*/ 	.byte	0x00, 0xf0, 0x05, 0x00


	//----- nvinfo : EIATTR_KPARAM_INFO
	.align		4
.L_57:
        /*0028*/ 	.byte	0x04, 0x17
        /*002a*/ 	.short	(.L_59 - .L_58)
.L_58:
        /*002c*/ 	.word	0x00000000
        /*0030*/ 	.short	0x0006
        /*0032*/ 	.short	0x002c
        /*0034*/ 	.byte	0x00, 0xf0, 0x11, 0x00


	//----- nvinfo : EIATTR_KPARAM_INFO
	.align		4
.L_59:
        /*0038*/ 	.byte	0x04, 0x17
        /*003a*/ 	.short	(.L_61 - .L_60)
.L_60:
        /*003c*/ 	.word	0x00000000
        /*0040*/ 	.short	0x0005
        /*0042*/ 	.short	0x0028
        /*0044*/ 	.byte	0x00, 0xf0, 0x11, 0x00


	//----- nvinfo : EIATTR_KPARAM_INFO
	.align		4
.L_61:
        /*0048*/ 	.byte	0x04, 0x17
        /*004a*/ 	.short	(.L_63 - .L_62)
.L_62:
        /*004c*/ 	.word	0x00000000
        /*0050*/ 	.short	0x0004
        /*0052*/ 	.short	0x0020
        /*0054*/ 	.byte	0x00, 0xf5, 0x21, 0x00


	//----- nvinfo : EIATTR_KPARAM_INFO
	.align		4
.L_63:
        /*0058*/ 	.byte	0x04, 0x17
        /*005a*/ 	.short	(.L_65 - .L_64)
.L_64:
        /*005c*/ 	.word	0x00000000
        /*0060*/ 	.short	0x0003
        /*0062*/ 	.short	0x0018
        /*0064*/ 	.byte	0x00, 0xf5, 0x21, 0x00


	//----- nvinfo : EIATTR_KPARAM_INFO
	.align		4
.L_65:
        /*0068*/ 	.byte	0x04, 0x17
        /*006a*/ 	.short	(.L_67 - .L_66)
.L_66:
        /*006c*/ 	.word	0x00000000
        /*0070*/ 	.short	0x0002
        /*0072*/ 	.short	0x0010
        /*0074*/ 	.byte	0x00, 0xf5, 0x21, 0x00


	//----- nvinfo : EIATTR_KPARAM_INFO
	.align		4
.L_67:
        /*0078*/ 	.byte	0x04, 0x17
        /*007a*/ 	.short	(.L_69 - .L_68)
.L_68:
        /*007c*/ 	.word	0x00000000
        /*0080*/ 	.short	0x0001
        /*0082*/ 	.short	0x0008
        /*0084*/ 	.byte	0x00, 0xf5, 0x21, 0x00


	//----- nvinfo : EIATTR_KPARAM_INFO
	.align		4
.L_69:
        /*0088*/ 	.byte	0x04, 0x17
        /*008a*/ 	.short	(.L_71 - .L_70)
.L_70:
        /*008c*/ 	.word	0x00000000
        /*0090*/ 	.short	0x0000
        /*0092*/ 	.short	0x0000
        /*0094*/ 	.byte	0x00, 0xf5, 0x21, 0x00


	//----- nvinfo : EIATTR_SPARSE_MMA_MASK
	.align		4
.L_71:
        /*0098*/ 	.byte	0x03, 0x50
        /*009a*/ 	.short	0x0000


	//----- nvinfo : EIATTR_MAXREG_COUNT
	.align		4
        /*009c*/ 	.byte	0x03, 0x1b
        /*009e*/ 	.short	0x00ff


	//----- nvinfo : EIATTR_MERCURY_ISA_VERSION
	.align		4
        /*00a0*/ 	.byte	0x03, 0x5f
        /*00a2*/ 	.short	0x0101


	//----- nvinfo : EIATTR_VRC_CTA_INIT_COUNT
	.align		4
        /*00a4*/ 	.byte	0x02, 0x4a
	.zero		1
	.zero		1


	//----- nvinfo : EIATTR_EXIT_INSTR_OFFSETS
	.align		4
        /*00a8*/ 	.byte	0x04, 0x1c
        /*00aa*/ 	.short	(.L_73 - .L_72)


	//   ....[0]....
.L_72:
        /*00ac*/ 	.word	0x00000070


	//   ....[1]....
        /*00b0*/ 	.word	0x00004b70


	//----- nvinfo : EIATTR_CRS_STACK_SIZE
	.align		4
.L_73:
        /*00b4*/ 	.byte	0x04, 0x1e
        /*00b6*/ 	.short	(.L_75 - .L_74)
.L_74:
        /*00b8*/ 	.word	0x00000000


	//----- nvinfo : EIATTR_CBANK_PARAM_SIZE
	.align		4
.L_75:
        /*00bc*/ 	.byte	0x03, 0x19
        /*00be*/ 	.short	0x0038


	//----- nvinfo : EIATTR_PARAM_CBANK
	.align		4
        /*00c0*/ 	.byte	0x04, 0x0a
        /*00c2*/ 	.short	(.L_77 - .L_76)
	.align		4
.L_76:
        /*00c4*/ 	.word	index@(.nv.constant0._ZN9flashcore15cublaslt_sparse27kernel_online_softmax_blockEPKfPfS3_S3_S3_iibi)
        /*00c8*/ 	.short	0x0380
        /*00ca*/ 	.short	0x0038


	//----- nvinfo : EIATTR_SW_WAR
	.align		4
.L_77:
        /*00cc*/ 	.byte	0x04, 0x36
        /*00ce*/ 	.short	(.L_79 - .L_78)
.L_78:
        /*00d0*/ 	.word	0x00000008
.L_79:


//--------------------- .nv.info._ZN9flashcore15cublaslt_sparse22kernel_scale_rows_halfEP6__halfPKfii --------------------------
	.section	.nv.info._ZN9flashcore15cublaslt_sparse22kernel_scale_rows_halfEP6__halfPKfii,"",@"SHT_CUDA_INFO"
	.sectionflags	@""
	.align	4


	//----- nvinfo : EIATTR_CUDA_API_VERSION
	.align		4
        /*0000*/ 	.byte	0x04, 0x37
        /*0002*/ 	.short	(.L_81 - .L_80)
.L_80:
        /*0004*/ 	.word	0x00000082


	//----- nvinfo : EIATTR_KPARAM_INFO
	.align		4
.L_81:
        /*0008*/ 	.byte	0x04, 0x17
        /*000a*/ 	.short	(.L_83 - .L_82)
.L_82:
        /*000c*/ 	.word	0x00000000
        /*0010*/ 	.short	0x0003
        /*0012*/ 	.short	0x0014
        /*0014*/ 	.byte	0x00, 0xf0, 0x11, 0x00


	//----- nvinfo : EIATTR_KPARAM_INFO
	.align		4
.L_83:
        /*0018*/ 	.byte	0x04, 0x17
        /*001a*/ 	.short	(.L_85 - .L_84)
.L_84:
        /*001c*/ 	.word	0x00000000
        /*0020*/ 	.short	0x0002
        /*0022*/ 	.short	0x0010
        /*0024*/ 	.byte	0x00, 0xf0, 0x11, 0x00


	//----- nvinfo : EIATTR_KPARAM_INFO
	.align		4
.L_85:
        /*0028*/ 	.byte	0x04, 0x17
        /*002a*/ 	.short	(.L_87 - .L_86)
.L_86:
        /*002c*/ 	.word	0x00000000
        /*0030*/ 	.short	0x0001
        /*0032*/ 	.short	0x0008
        /*0034*/ 	.byte	0x00, 0xf5, 0x21, 0x00


	//----- nvinfo : EIATTR_KPARAM_INFO
	.align		4
.L_87:
        /*0038*/ 	.byte	0x04, 0x17
        /*003a*/ 	.short	(.L_89 - .L_88)
.L_88:
        /*003c*/ 	.word	0x00000000
        /*0040*/ 	.short	0x0000
        /*0042*/ 	.short	0x0000
        /*0044*/ 	.byte	0x00, 0xf5, 0x21, 0x00


	//----- nvinfo : EIATTR_SPARSE_MMA_MASK
	.align		4
.L_89:
        /*0048*/ 	.byte	0x03, 0x50
        /*004a*/ 	.short	0x0000


	//----- nvinfo : EIATTR_MAXREG_COUNT
	.align		4
        /*004c*/ 	.byte	0x03, 0x1b
        /*004e*/ 	.short	0x00ff


	//----- nvinfo : EIATTR_MERCURY_ISA_VERSION
	.align		4
        /*0050*/ 	.byte	0x03, 0x5f
        /*0052*/ 	.short	0x0101


	//----- nvinfo : EIATTR_VRC_CTA_INIT_COUNT
	.align		4
        /*0054*/ 	.byte	0x02, 0x4a
	.zero		1
	.zero		1


	//----- nvinfo : EIATTR_EXIT_INSTR_OFFSETS
	.align		4
        /*0058*/ 	.byte	0x04, 0x1c
        /*005a*/ 	.short	(.L_91 - .L_90)


	//   ....[0]....
.L_90:
        /*005c*/ 	.word	0x00000070


	//   ....[1]....
        /*0060*/ 	.word	0x000000a0


	//   ....[2]....
        /*0064*/ 	.word	0x000007b0


	//   ....[3]....
        /*0068*/ 	.word	0x00000b10


	//   ....[4]....
        /*006c*/ 	.word	0x00000d00


	//   ....[5]....
        /*0070*/ 	.word	0x00000e40


	//----- nvinfo : EIATTR_CBANK_PARAM_SIZE
	.align		4
.L_91:
        /*0074*/ 	.byte	0x03, 0x19
        /*0076*/ 	.short	0x0018


	//----- nvinfo : EIATTR_PARAM_CBANK
	.align		4
        /*0078*/ 	.byte	0x04, 0x0a
        /*007a*/ 	.short	(.L_93 - .L_92)
	.align		4
.L_92:
        /*007c*/ 	.word	index@(.nv.constant0._ZN9flashcore15cublaslt_sparse22kernel_scale_rows_halfEP6__halfPKfii)
        /*0080*/ 	.short	0x0380
        /*0082*/ 	.short	0x0018


	//----- nvinfo : EIATTR_SW_WAR
	.align		4
.L_93:
        /*0084*/ 	.byte	0x04, 0x36
        /*0086*/ 	.short	(.L_95 - .L_94)
.L_94:
        /*0088*/ 	.word	0x00000008
.L_95:


//--------------------- .nv.info._ZN9flashcore15cublaslt_sparse27kernel_convert_fp32_to_fp16EPKfP6__halfi --------------------------
	.section	.nv.info._ZN9flashcore15cublaslt_sparse27kernel_convert_fp32_to_fp16EPKfP6__halfi,"",@"SHT_CUDA_INFO"
	.sectionflags	@""
	.align	4


	//----- nvinfo : EIATTR_CUDA_API_VERSION
	.align		4
        /*0000*/ 	.byte	0x04, 0x37
        /*0002*/ 	.short	(.L_97 - .L_96)
.L_96:
        /*0004*/ 	.word	0x00000082


	//----- nvinfo : EIATTR_KPARAM_INFO
	.align		4
.L_97:
        /*0008*/ 	.byte	0x04, 0x17
        /*000a*/ 	.short	(.L_99 - .L_98)
.L_98:
        /*000c*/ 	.word	0x00000000
        /*0010*/ 	.short	0x0002
        /*0012*/ 	.short	0x0010
        /*0014*/ 	.byte	0x00, 0xf0, 0x11, 0x00


	//----- nvinfo : EIATTR_KPARAM_INFO
	.align		4
.L_99:
        /*0018*/ 	.byte	0x04, 0x17
        /*001a*/ 	.short	(.L_101 - .L_100)
.L_100:
        /*001c*/ 	.word	0x00000000
        /*0020*/ 	.short	0x0001
        /*0022*/ 	.short	0x0008
        /*0024*/ 	.byte	0x00, 0xf5, 0x21, 0x00


	//----- nvinfo : EIATTR_KPARAM_INFO
	.align		4
.L_101:
        /*0028*/ 	.byte	0x04, 0x17
        /*002a*/ 	.short	(.L_103 - .L_102)
.L_102:
        /*002c*/ 	.word	0x00000000
        /*0030*/ 	.short	0x0000
        /*0032*/ 	.short	0x0000
        /*0034*/ 	.byte	0x00, 0xf5, 0x21, 0x00


	//----- nvinfo : EIATTR_SPARSE_MMA_MASK
	.align		4
.L_103:
        /*0038*/ 	.byte	0x03, 0x50
        /*003a*/ 	.short	0x0000


	//----- nvinfo : EIATTR_MAXREG_COUNT
	.align		4
        /*003c*/ 	.byte	0x03, 0x1b
        /*003e*/ 	.short	0x00ff


	//----- nvinfo : EIATTR_MERCURY_ISA_VERSION
	.align		4
        /*0040*/ 	.byte	0x03, 0x5f
        /*0042*/ 	.short	0x0101


	//----- nvinfo : EIATTR_VRC_CTA_INIT_COUNT
	.align		4
        /*0044*/ 	.byte	0x02, 0x4a
	.zero		1
	.zero		1


	//----- nvinfo : EIATTR_EXIT_INSTR_OFFSETS
	.align		4
        /*0048*/ 	.byte	0x04, 0x1c
        /*004a*/ 	.short	(.L_105 - .L_104)


	//   ....[0]....
.L_104:
        /*004c*/ 	.word	0x00000070


	//   ....[1]....
        /*0050*/ 	.word	0x00000100


	//----- nvinfo : EIATTR_CBANK_PARAM_SIZE
	.align		4
.L_105:
        /*0054*/ 	.byte	0x03, 0x19
        /*0056*/ 	.short	0x0014


	//----- nvinfo : EIATTR_PARAM_CBANK
	.align		4
        /*0058*/ 	.byte	0x04, 0x0a
        /*005a*/ 	.short	(.L_107 - .L_106)
	.align		4
.L_106:
        /*005c*/ 	.word	index@(.nv.constant0._ZN9flashcore15cublaslt_sparse27kernel_convert_fp32_to_fp16EPKfP6__halfi)
        /*0060*/ 	.short	0x0380
        /*0062*/ 	.short	0x0014


	//----- nvinfo : EIATTR_SW_WAR
	.align		4
.L_107:
        /*0064*/ 	.byte	0x04, 0x36
        /*0066*/ 	.short	(.L_109 - .L_108)
.L_108:
        /*0068*/ 	.word	0x00000008
.L_109:


//--------------------- .nv.info._ZN9flashcore15cublaslt_sparse34kernel_convert_fp16_to_fp32_scaledEPK6__halfPffi --------------------------
	.section	.nv.info._ZN9flashcore15cublaslt_sparse34kernel_convert_fp16_to_fp32_scaledEPK6__halfPffi,"",@"SHT_CUDA_INFO"
	.sectionflags	@""
	.align	4


	//----- nvinfo : EIATTR_CUDA_API_VERSION
	.align		4
        /*0000*/ 	.byte	0x04, 0x37
        /*0002*/ 	.short	(.L_111 - .L_110)
.L_110:
        /*0004*/ 	.word	0x00000082


	//----- nvinfo : EIATTR_KPARAM_INFO
	.align		4
.L_111:
        /*0008*/ 	.byte	0x04, 0x17
        /*000a*/ 	.short	(.L_113 - .L_112)
.L_112:
        /*000c*/ 	.word	0x00000000
        /*0010*/ 	.short	0x0003
        /*0012*/ 	.short	0x0014
        /*0014*/ 	.byte	0x00, 0xf0, 0x11, 0x00


	//----- nvinfo : EIATTR_KPARAM_INFO
	.align		4
.L_113:
        /*0018*/ 	.byte	0x04, 0x17
        /*001a*/ 	.short	(.L_115 - .L_114)
.L_114:
        /*001c*/ 	.word	0x00000000
        /*0020*/ 	.short	0x0002
        /*0022*/ 	.short	0x0010
        /*0024*/ 	.byte	0x00, 0xf0, 0x11, 0x00


	//----- nvinfo : EIATTR_KPARAM_INFO
	.align		4
.L_115:
        /*0028*/ 	.byte	0x04, 0x17
        /*002a*/ 	.short	(.L_117 - .L_116)
.L_116:
        /*002c*/ 	.word	0x00000000
        /*0030*/ 	.short	0x0001
        /*0032*/ 	.short	0x0008
        /*0034*/ 	.byte	0x00, 0xf5, 0x21, 0x00


	//----- nvinfo : EIATTR_KPARAM_INFO
	.align		4
.L_117:
        /*0038*/ 	.byte	0x04, 0x17
        /*003a*/ 	.short	(.L_119 - .L_118)
.L_118:
        /*003c*/ 	.word	0x00000000
        /*0040*/ 	.short	0x0000
        /*0042*/ 	.short	0x0000
        /*0044*/ 	.byte	0x00, 0xf5, 0x21, 0x00


	//----- nvinfo : EIATTR_SPARSE_MMA_MASK
	.align		4
.L_119:
        /*0048*/ 	.byte	0x03, 0x50
        /*004a*/ 	.short	0x0000


	//----- nvinfo : EIATTR_MAXREG_COUNT
	.align		4
        /*004c*/ 	.byte	0x03, 0x1b
        /*004e*/ 	.short	0x00ff


	//----- nvinfo : EIATTR_MERCURY_ISA_VERSION
	.align		4
        /*0050*/ 	.byte	0x03, 0x5f
        /*0052*/ 	.short	0x0101


	//----- nvinfo : EIATTR_VRC_CTA_INIT_COUNT
	.align		4
        /*0054*/ 	.byte	0x02, 0x4a
	.zero		1
	.zero		1


	//----- nvinfo : EIATTR_EXIT_INSTR_OFFSETS
	.align		4
        /*0058*/ 	.byte	0x04, 0x1c
        /*005a*/ 	.short	(.L_121 - .L_120)


	//   ....[0]....
.L_120:
        /*005c*/ 	.word	0x00000070


	//   ....[1]....
        /*0060*/ 	.word	0x00000120


	//----- nvinfo : EIATTR_CBANK_PARAM_SIZE
	.align		4
.L_121:
        /*0064*/ 	.byte	0x03, 0x19
        /*0066*/ 	.short	0x0018


	//----- nvinfo : EIATTR_PARAM_CBANK
	.align		4
        /*0068*/ 	.byte	0x04, 0x0a
        /*006a*/ 	.short	(.L_123 - .L_122)
	.align		4
.L_122:
        /*006c*/ 	.word	index@(.nv.constant0._ZN9flashcore15cublaslt_sparse34kernel_convert_fp16_to_fp32_scaledEPK6__halfPffi)
        /*0070*/ 	.short	0x0380
        /*0072*/ 	.short	0x0018


	//----- nvinfo : EIATTR_SW_WAR
	.align		4
.L_123:
        /*0074*/ 	.byte	0x04, 0x36
        /*0076*/ 	.short	(.L_125 - .L_124)
.L_124:
        /*0078*/ 	.word	0x00000008
.L_125:


//--------------------- .nv.info._ZN9flashcore15cublaslt_sparse19kernel_unpad_matrixEPK6__halfPS1_iii --------------------------
	.section	.nv.info._ZN9flashcore15cublaslt_sparse19kernel_unpad_matrixEPK6__halfPS1_iii,"",@"SHT_CUDA_INFO"
	.sectionflags	@""
	.align	4


	//----- nvinfo : EIATTR_CUDA_API_VERSION
	.align		4
        /*0000*/ 	.byte	0x04, 0x37
        /*0002*/ 	.short	(.L_127 - .L_126)
.L_126:
        /*0004*/ 	.word	0x00000082


	//----- nvinfo : EIATTR_KPARAM_INFO
	.align		4
.L_127:
        /*0008*/ 	.byte	0x04, 0x17
        /*000a*/ 	.short	(.L_129 - .L_128)
.L_128:
        /*000c*/ 	.word	0x00000000
        /*0010*/ 	.short	0x0004
        /*0012*/ 	.short	0x0018
        /*0014*/ 	.byte	0x00, 0xf0, 0x11, 0x00


	//----- nvinfo : EIATTR_KPARAM_INFO
	.align		4
.L_129:
        /*0018*/ 	.byte	0x04, 0x17
        /*001a*/ 	.short	(.L_131 - .L_130)
.L_130:
        /*001c*/ 	.word	0x00000000
        /*0020*/ 	.short	0x0003
        /*0022*/ 	.short	0x0014
        /*0024*/ 	.byte	0x00, 0xf0, 0x11, 0x00


	//----- nvinfo : EIATTR_KPARAM_INFO
	.align		4
.L_131:
        /*0028*/ 	.byte	0x04, 0x17
        /*002a*/ 	.short	(.L_133 - .L_132)
.L_132:
        /*002c*/ 	.word	0x00000000
        /*0030*/ 	.short	0x0002
        /*0032*/ 	.short	0x0010
        /*0034*/ 	.byte	0x00, 0xf0, 0x11, 0x00


	//----- nvinfo : EIATTR_KPARAM_INFO
	.align		4
.L_133:
        /*0038*/ 	.byte	0x04, 0x17
        /*003a*/ 	.short	(.L_135 - .L_134)
.L_134:
        /*003c*/ 	.word	0x00000000
        /*0040*/ 	.short	0x0001
        /*0042*/ 	.short	0x0008
        /*0044*/ 	.byte	0x00, 0xf5, 0x21, 0x00


	//----- nvinfo : EIATTR_KPARAM_INFO
	.align		4
.L_135:
        /*0048*/ 	.byte	0x04, 0x17
        /*004a*/ 	.short	(.L_137 - .L_136)
.L_136:
        /*004c*/ 	.word	0x00000000
        /*0050*/ 	.short	0x0000
        /*0052*/ 	.short	0x0000
        /*0054*/ 	.byte	0x00, 0xf5, 0x21, 0x00


	//----- nvinfo : EIATTR_SPARSE_MMA_MASK
	.align		4
.L_137:
        /*0058*/ 	.byte	0x03, 0x50
        /*005a*/ 	.short	0x0000


	//----- nvinfo : EIATTR_MAXREG_COUNT
	.align		4
        /*005c*/ 	.byte	0x03, 0x1b
        /*005e*/ 	.short	0x00ff


	//----- nvinfo : EIATTR_MERCURY_ISA_VERSION
	.align		4
        /*0060*/ 	.byte	0x03, 0x5f
        /*0062*/ 	.short	0x0101


	//----- nvinfo : EIATTR_VRC_CTA_INIT_COUNT
	.align		4
        /*0064*/ 	.byte	0x02, 0x4a
	.zero		1
	.zero		1


	//----- nvinfo : EIATTR_EXIT_INSTR_OFFSETS
	.align		4
        /*0068*/ 	.byte	0x04, 0x1c
        /*006a*/ 	.short	(.L_139 - .L_138)


	//   ....[0]....
.L_138:
        /*006c*/ 	.word	0x00000080


	//   ....[1]....
        /*0070*/ 	.word	0x00000460


	//   ....[2]....
        /*0074*/ 	.word	0x00000620


	//   ....[3]....
        /*0078*/ 	.word	0x00000760


	//   ....[4]....
        /*007c*/ 	.word	0x00000850


	//----- nvinfo : EIATTR_CBANK_PARAM_SIZE
	.align		4
.L_139:
        /*0080*/ 	.byte	0x03, 0x19
        /*0082*/ 	.short	0x001c


	//----- nvinfo : EIATTR_PARAM_CBANK
	.align		4
        /*0084*/ 	.byte	0x04, 0x0a
        /*0086*/ 	.short	(.L_141 - .L_140)
	.align		4
.L_140:
        /*0088*/ 	.word	index@(.nv.constant0._ZN9flashcore15cublaslt_sparse19kernel_unpad_matrixEPK6__halfPS1_iii)
        /*008c*/ 	.short	0x0380
        /*008e*/ 	.short	0x001c


	//----- nvinfo : EIATTR_SW_WAR
	.align		4
.L_141:
        /*0090*/ 	.byte	0x04, 0x36
        /*0092*/ 	.short	(.L_143 - .L_142)
.L_142:
        /*0094*/ 	.word	0x00000008
.L_143:


//--------------------- .nv.info._ZN9flashcore15cublaslt_sparse17kernel_pad_matrixEPK6__halfPS1_iii --------------------------
	.section	.nv.info._ZN9flashcore15cublaslt_sparse17kernel_pad_matrixEPK6__halfPS1_iii,"",@"SHT_CUDA_INFO"
	.sectionflags	@""
	.align	4


	//----- nvinfo : EIATTR_CUDA_API_VERSION
	.align		4
        /*0000*/ 	.byte	0x04, 0x37
        /*0002*/ 	.short	(.L_145 - .L_144)
.L_144:
        /*0004*/ 	.word	0x00000082


	//----- nvinfo : EIATTR_KPARAM_INFO
	.align		4
.L_145:
        /*0008*/ 	.byte	0x04, 0x17
        /*000a*/ 	.short	(.L_147 - .L_146)
.L_146:
        /*000c*/ 	.word	0x00000000
        /*0010*/ 	.short	0x0004
        /*0012*/ 	.short	0x0018
        /*0014*/ 	.byte	0x00, 0xf0, 0x11, 0x00


	//----- nvinfo : EIATTR_KPARAM_INFO
	.align		4
.L_147:
        /*0018*/ 	.byte	0x04, 0x17
        /*001a*/ 	.short	(.L_149 - .L_148)
.L_148:
        /*001c*/ 	.word	0x00000000
        /*0020*/ 	.short	0x0003
        /*0022*/ 	.short	0x0014
        /*0024*/ 	.byte	0x00, 0xf0, 0x11, 0x00


	//----- nvinfo : EIATTR_KPARAM_INFO
	.align		4
.L_149:
        /*0028*/ 	.byte	0x04, 0x17
        /*002a*/ 	.short	(.L_151 - .L_150)
.L_150:
        /*002c*/ 	.word	0x00000000
        /*0030*/ 	.short	0x0002
        /*0032*/ 	.short	0x0010
        /*0034*/ 	.byte	0x00, 0xf0, 0x11, 0x00


	//----- nvinfo : EIATTR_KPARAM_INFO
	.align		4
.L_151:
        /*0038*/ 	.byte	0x04, 0x17
        /*003a*/ 	.short	(.L_153 - .L_152)
.L_152:
        /*003c*/ 	.word	0x00000000
        /*0040*/ 	.short	0x0001
        /*0042*/ 	.short	0x0008
        /*0044*/ 	.byte	0x00, 0xf5, 0x21, 0x00


	//----- nvinfo : EIATTR_KPARAM_INFO
	.align		4
.L_153:
        /*0048*/ 	.byte	0x04, 0x17
        /*004a*/ 	.short	(.L_155 - .L_154)
.L_154:
        /*004c*/ 	.word	0x00000000
        /*0050*/ 	.short	0x0000
        /*0052*/ 	.short	0x0000
        /*0054*/ 	.byte	0x00, 0xf5, 0x21, 0x00


	//----- nvinfo : EIATTR_SPARSE_MMA_MASK
	.align		4
.L_155:
        /*0058*/ 	.byte	0x03, 0x50
        /*005a*/ 	.short	0x0000


	//----- nvinfo : EIATTR_MAXREG_COUNT
	.align		4
        /*005c*/ 	.byte	0x03, 0x1b
        /*005e*/ 	.short	0x00ff


	//----- nvinfo : EIATTR_MERCURY_ISA_VERSION
	.align		4
        /*0060*/ 	.byte	0x03, 0x5f
        /*0062*/ 	.short	0x0101


	//----- nvinfo : EIATTR_VRC_CTA_INIT_COUNT
	.align		4
        /*0064*/ 	.byte	0x02, 0x4a
	.zero		1
	.zero		1


	//----- nvinfo : EIATTR_EXIT_INSTR_OFFSETS
	.align		4
        /*0068*/ 	.byte	0x04, 0x1c
        /*006a*/ 	.short	(.L_157 - .L_156)


	//   ....[0]....
.L_156:
        /*006c*/ 	.word	0x00000080


	//   ....[1]....
        /*0070*/ 	.word	0x00000460


	//   ....[2]....
        /*0074*/ 	.word	0x00000620


	//   ....[3]....
        /*0078*/ 	.word	0x00000760


	//   ....[4]....
        /*007c*/ 	.word	0x00000850


	//----- nvinfo : EIATTR_CBANK_PARAM_SIZE
	.align		4
.L_157:
        /*0080*/ 	.byte	0x03, 0x19
        /*0082*/ 	.short	0x001c


	//----- nvinfo : EIATTR_PARAM_CBANK
	.align		4
        /*0084*/ 	.byte	0x04, 0x0a
        /*0086*/ 	.short	(.L_159 - .L_158)
	.align		4
.L_158:
        /*0088*/ 	.word	index@(.nv.constant0._ZN9flashcore15cublaslt_sparse17kernel_pad_matrixEPK6__halfPS1_iii)
        /*008c*/ 	.short	0x0380
        /*008e*/ 	.short	0x001c


	//----- nvinfo : EIATTR_SW_WAR
	.align		4
.L_159:
        /*0090*/ 	.byte	0x04, 0x36
        /*0092*/ 	.short	(.L_161 - .L_160)
.L_160:
        /*0094*/ 	.word	0x00000008
.L_161:


//--------------------- .nv.info._ZN9flashcore15cublaslt_sparse27kernel_convert_fp16_to_fp32EPK6__halfPfi --------------------------
	.section	.nv.info._ZN9flashcore15cublaslt_sparse27kernel_convert_fp16_to_fp32EPK6__halfPfi,"",@"SHT_CUDA_INFO"
	.sectionflags	@""
	.align	4


	//----- nvinfo : EIATTR_CUDA_API_VERSION
	.align		4
        /*0000*/ 	.byte	0x04, 0x37
        /*0002*/ 	.short	(.L_163 - .L_162)
.L_162:
        /*0004*/ 	.word	0x00000082


	//----- nvinfo : EIATTR_KPARAM_INFO
	.align		4
.L_163:
        /*0008*/ 	.byte	0x04, 0x17
        /*000a*/ 	.short	(.L_165 - .L_164)
.L_164:
        /*000c*/ 	.word	0x00000000
        /*0010*/ 	.short	0x0002
        /*0012*/ 	.short	0x0010
        /*0014*/ 	.byte	0x00, 0xf0, 0x11, 0x00


	//----- nvinfo : EIATTR_KPARAM_INFO
	.align		4
.L_165:
        /*0018*/ 	.byte	0x04, 0x17
        /*001a*/ 	.short	(.L_167 - .L_166)
.L_166:
        /*001c*/ 	.word	0x00000000
        /*0020*/ 	.short	0x0001
        /*0022*/ 	.short	0x0008
        /*0024*/ 	.byte	0x00, 0xf5, 0x21, 0x00


	//----- nvinfo : EIATTR_KPARAM_INFO
	.align		4
.L_167:
        /*0028*/ 	.byte	0x04, 0x17
        /*002a*/ 	.short	(.L_169 - .L_168)
.L_168:
        /*002c*/ 	.word	0x00000000
        /*0030*/ 	.short	0x0000
        /*0032*/ 	.short	0x0000
        /*0034*/ 	.byte	0x00, 0xf5, 0x21, 0x00


	//----- nvinfo : EIATTR_SPARSE_MMA_MASK
	.align		4
.L_169:
        /*0038*/ 	.byte	0x03, 0x50
        /*003a*/ 	.short	0x0000


	//----- nvinfo : EIATTR_MAXREG_COUNT
	.align		4
        /*003c*/ 	.byte	0x03, 0x1b
        /*003e*/ 	.short	0x00ff


	//----- nvinfo : EIATTR_MERCURY_ISA_VERSION
	.align		4
        /*0040*/ 	.byte	0x03, 0x5f
        /*0042*/ 	.short	0x0101


	//----- nvinfo : EIATTR_VRC_CTA_INIT_COUNT
	.align		4
        /*0044*/ 	.byte	0x02, 0x4a
	.zero		1
	.zero		1


	//----- nvinfo : EIATTR_EXIT_INSTR_OFFSETS
	.align		4
        /*0048*/ 	.byte	0x04, 0x1c
        /*004a*/ 	.short	(.L_171 - .L_170)


	//   ....[0]....
.L_170:
        /*004c*/ 	.word	0x00000070


	//   ....[1]....
        /*0050*/ 	.word	0x00000100


	//----- nvinfo : EIATTR_CBANK_PARAM_SIZE
	.align		4
.L_171:
        /*0054*/ 	.byte	0x03, 0x19
        /*0056*/ 	.short	0x0014


	//----- nvinfo : EIATTR_PARAM_CBANK
	.align		4
        /*0058*/ 	.byte	0x04, 0x0a
        /*005a*/ 	.short	(.L_173 - .L_172)
	.align		4
.L_172:
        /*005c*/ 	.word	index@(.nv.constant0._ZN9flashcore15cublaslt_sparse27kernel_convert_fp16_to_fp32EPK6__halfPfi)
        /*0060*/ 	.short	0x0380
        /*0062*/ 	.short	0x0014


	//----- nvinfo : EIATTR_SW_WAR
	.align		4
.L_173:
        /*0064*/ 	.byte	0x04, 0x36
        /*0066*/ 	.short	(.L_175 - .L_174)
.L_174:
        /*0068*/ 	.word	0x00000008
.L_175:


//--------------------- .nv.info._ZN9flashcore15cublaslt_sparse17kernel_fill_floatEPffi --------------------------
	.section	.nv.info._ZN9flashcore15cublaslt_sparse17kernel_fill_floatEPffi,"",@"SHT_CUDA_INFO"
	.sectionflags	@""
	.align	4


	//----- nvinfo : EIATTR_CUDA_API_VERSION
	.align		4
        /*0000*/ 	.byte	0x04, 0x37
        /*0002*/ 	.short	(.L_177 - .L_176)
.L_176:
        /*0004*/ 	.word	0x00000082


	//----- nvinfo : EIATTR_KPARAM_INFO
	.align		4
.L_177:
        /*0008*/ 	.byte	0x04, 0x17
        /*000a*/ 	.short	(.L_179 - .L_178)
.L_178:
        /*000c*/ 	.word	0x00000000
        /*0010*/ 	.short	0x0002
        /*0012*/ 	.short	0x000c
        /*0014*/ 	.byte	0x00, 0xf0, 0x11, 0x00


	//----- nvinfo : EIATTR_KPARAM_INFO
	.align		4
.L_179:
        /*0018*/ 	.byte	0x04, 0x17
        /*001a*/ 	.short	(.L_181 - .L_180)
.L_180:
        /*001c*/ 	.word	0x00000000
        /*0020*/ 	.short	0x0001
        /*0022*/ 	.short	0x0008
        /*0024*/ 	.byte	0x00, 0xf0, 0x11, 0x00


	//----- nvinfo : EIATTR_KPARAM_INFO
	.align		4
.L_181:
        /*0028*/ 	.byte	0x04, 0x17
        /*002a*/ 	.short	(.L_183 - .L_182)
.L_182:
        /*002c*/ 	.word	0x00000000
        /*0030*/ 	.short	0x0000
        /*0032*/ 	.short	0x0000
        /*0034*/ 	.byte	0x00, 0xf5, 0x21, 0x00


	//----- nvinfo : EIATTR_SPARSE_MMA_MASK
	.align		4
.L_183:
        /*0038*/ 	.byte	0x03, 0x50
        /*003a*/ 	.short	0x0000


	//----- nvinfo : EIATTR_MAXREG_COUNT
	.align		4
        /*003c*/ 	.byte	0x03, 0x1b
        /*003e*/ 	.short	0x00ff


	//----- nvinfo : EIATTR_MERCURY_ISA_VERSION
	.align		4
        /*0040*/ 	.byte	0x03, 0x5f
        /*0042*/ 	.short	0x0101


	//----- nvinfo : EIATTR_VRC_CTA_INIT_COUNT
	.align		4
        /*0044*/ 	.byte	0x02, 0x4a
	.zero		1
	.zero		1


	//----- nvinfo : EIATTR_EXIT_INSTR_OFFSETS
	.align		4
        /*0048*/ 	.byte	0x04, 0x1c
        /*004a*/ 	.short	(.L_185 - .L_184)


	//   ....[0]....
.L_184:
        /*004c*/ 	.word	0x00000070


	//   ....[1]....
        /*0050*/ 	.word	0x000000d0


	//----- nvinfo : EIATTR_CBANK_PARAM_SIZE
	.align		4
.L_185:
        /*0054*/ 	.byte	0x03, 0x19
        /*0056*/ 	.short	0x0010


	//----- nvinfo : EIATTR_PARAM_CBANK
	.align		4
        /*0058*/ 	.byte	0x04, 0x0a
        /*005a*/ 	.short	(.L_187 - .L_186)
	.align		4
.L_186:
        /*005c*/ 	.word	index@(.nv.constant0._ZN9flashcore15cublaslt_sparse17kernel_fill_floatEPffi)
        /*0060*/ 	.short	0x0380
        /*0062*/ 	.short	0x0010


	//----- nvinfo : EIATTR_SW_WAR
	.align		4
.L_187:
        /*0064*/ 	.byte	0x04, 0x36
        /*0066*/ 	.short	(.L_189 - .L_188)
.L_188:
        /*0068*/ 	.word	0x00000008
.L_189:


//--------------------- .nv.callgraph             --------------------------
	.section	.nv.callgraph,"",@"SHT_CUDA_CALLGRAPH"
	.align	4
	.sectionentsize	8
	.align		4
        /*0000*/ 	.word	0x00000000
	.align		4
        /*0004*/ 	.word	0xffffffff
	.align		4
        /*0008*/ 	.word	0x00000000
	.align		4
        /*000c*/ 	.word	0xfffffffe
	.align		4
        /*0010*/ 	.word	0x00000000
	.align		4
        /*0014*/ 	.word	0xfffffffd
	.align		4
        /*0018*/ 	.word	0x00000000
	.align		4
        /*001c*/ 	.word	0xfffffffc


//--------------------- .text._ZN9flashcore15cublaslt_sparse27kernel_online_softmax_blockEPKfPfS3_S3_S3_iibi --------------------------
	.section	.text._ZN9flashcore15cublaslt_sparse27kernel_online_softmax_blockEPKfPfS3_S3_S3_iibi,"ax",@progbits
	.align	128
        .global         _ZN9flashcore15cublaslt_sparse27kernel_online_softmax_blockEPKfPfS3_S3_S3_iibi
        .type           _ZN9flashcore15cublaslt_sparse27kernel_online_softmax_blockEPKfPfS3_S3_S3_iibi,@function
        .size           _ZN9flashcore15cublaslt_sparse27kernel_online_softmax_blockEPKfPfS3_S3_S3_iibi,(.L_x_100 - _ZN9flashcore15cublaslt_sparse27kernel_online_softmax_blockEPKfPfS3_S3_S3_iibi)
        .other          _ZN9flashcore15cublaslt_sparse27kernel_online_softmax_blockEPKfPfS3_S3_S3_iibi,@"STO_CUDA_ENTRY STV_DEFAULT"
_ZN9flashcore15cublaslt_sparse27kernel_online_softmax_blockEPKfPfS3_S3_S3_iibi:
.text._ZN9flashcore15cublaslt_sparse27kernel_online_softmax_blockEPKfPfS3_S3_S3_iibi:
[----:B------:R-:W-:Y:S01]  /*0000*/  LDC R1, c[0x0][0x37c] ;  /* 0x0000df00ff017b82 */ /* 0x000fe20000000800 */
[----:B------:R-:W0:Y:S07]  /*0010*/  S2R R3, SR_TID.X ;  /* 0x0000000000037919 */ /* 0x000e2e0000002100 */
[----:B------:R-:W0:Y:S01]  /*0020*/  S2UR UR4, SR_CTAID.X ;  /* 0x00000000000479c3 */ /* 0x000e220000002500 */
[----:B------:R-:W1:Y:S07]  /*0030*/  LDCU UR5, c[0x0][0x3a8] ;  /* 0x00007500ff0577ac */ /* 0x000e6e0008000800 */
[----:B------:R-:W0:Y:S02]  /*0040*/  LDC R16, c[0x0][0x360] ;  /* 0x0000d800ff107b82 */ /* 0x000e240000000800 */
[----:B0-----:R-:W-:-:S05]  /*0050*/  IMAD R16, R16, UR4, R3 ;  /* 0x0000000410107c24 */ /* 0x001fca000f8e0203 */
[----:B-1----:R-:W-:-:S13]  /*0060*/  ISETP.GE.AND P0, PT, R16, UR5, PT ;  /* 0x0000000510007c0c */ /* 0x002fda000bf06270 */
[----:B------:R-:W-:Y:S05]  /*0070*/  @P0 EXIT ;  /* 0x000000000000094d */ /* 0x000fea0003800000 */
[----:B------:R-:W0:Y:S01]  /*0080*/  LDCU.U8 UR4, c[0x0][0x3b0] ;  /* 0x00007600ff0477ac */ /* 0x000e220008000000 */
[----:B------:R-:W-:Y:S01]  /*0090*/  MOV R15, 0xff800000 ;  /* 0xff800000000f7802 */ /* 0x000fe20000000f00 */
[----:B------:R-:W1:Y:S01]  /*00a0*/  LDCU UR5, c[0x0][0x3ac] ;  /* 0x00007580ff0577ac */ /* 0x000e620008000800 */
[----:B------:R-:W2:Y:S01]  /*00b0*/  LDCU.64 UR8, c[0x0][0x380] ;  /* 0x00007000ff0877ac */ /* 0x000ea20008000a00 */
[----:B------:R-:W3:Y:S01]  /*00c0*/  LDCU.64 UR6, c[0x0][0x358] ;  /* 0x00006b00ff0677ac */ /* 0x000ee20008000a00 */
[----:B0-----:R-:W-:Y:S01]  /*00d0*/  UPRMT UR4, UR4, 0x8880, URZ ;  /* 0x0000888004047896 */ /* 0x001fe200080000ff */
[----:B-1----:R-:W-:-:S03]  /*00e0*/  IMAD R14, R16, UR5, RZ ;  /* 0x00000005100e7c24 */ /* 0x002fc6000f8e02ff */
[----:B------:R-:W-:Y:S01]  /*00f0*/  UISETP.NE.AND UP0, UPT, UR4, URZ, UPT ;  /* 0x000000ff0400728c */ /* 0x000fe2000bf05270 */
[----:B------:R-:W-:-:S03]  /*0100*/  IMAD.WIDE R2, R14, 0x4, RZ ;  /* 0x000000040e027825 */ /* 0x000fc600078e02ff */
[----:B--2---:R-:W-:-:S04]  /*0110*/  IADD3 R10, P0, PT, R2, UR8, RZ ;  /* 0x00000008020a7c10 */ /* 0x004fc8000ff1e0ff */
[----:B------:R-:W-:Y:S01]  /*0120*/  IADD3.X R11, PT, PT, R3, UR9, RZ, P0, !PT ;  /* 0x00000009030b7c10 */ /* 0x000fe200087fe4ff */
[----:B---3--:R-:W-:Y:S08]  /*0130*/  BRA.U !UP0, `(.L_x_0) ;  /* 0x0000001108487547 */ /* 0x008ff0000b800000 */
[----:B------:R-:W-:-:S09]  /*0140*/  UISETP.GE.AND UP0, UPT, UR5, 0x1, UPT ;  /* 0x000000010500788c */ /* 0x000fd2000bf06270 */
[----:B------:R-:W-:Y:S05]  /*0150*/  BRA.U !UP0, `(.L_x_1) ;  /* 0x0000001508a47547 */ /* 0x000fea000b800000 */
[----:B------:R-:W-:Y:S01]  /*0160*/  UISETP.GE.U32.AND UP0, UPT, UR5, 0x10, UPT ;  /* 0x000000100500788c */ /* 0x000fe2000bf06070 */
[----:B------:R-:W-:Y:S02]  /*0170*/  HFMA2 R7, -RZ, RZ, 0, 0 ;  /* 0x00000000ff077431 */ /* 0x000fe400000001ff */
[----:B------:R-:W-:Y:S01]  /*0180*/  IMAD.MOV.U32 R15, RZ, RZ, -0x800000 ;  /* 0xff800000ff0f7424 */ /* 0x000fe200078e00ff */
[----:B------:R-:W-:-:S05]  /*0190*/  ULOP3.LUT UR8, UR5, 0xf, URZ, 0xc0, !UPT ;  /* 0x0000000f05087892 */ /* 0x000fca000f8ec0ff */
[----:B------:R-:W-:Y:S07]  /*01a0*/  BRA.U !UP0, `(.L_x_2) ;  /* 0x0000000908a87547 */ /* 0x000fee000b800000 */
[----:B------:R-:W0:Y:S01]  /*01b0*/  LDCU UR4, c[0x0][0x3b4] ;  /* 0x00007680ff0477ac */ /* 0x000e220008000800 */
[----:B------:R-:W-:Y:S01]  /*01c0*/  IMAD.MOV.U32 R12, RZ, RZ, -0x800000 ;  /* 0xff800000ff0c7424 */ /* 0x000fe200078e00ff */
[----:B------:R-:W-:Y:S01]  /*01d0*/  MOV R13, 0xff800000 ;  /* 0xff800000000d7802 */ /* 0x000fe20000000f00 */
[----:B0-----:R-:W-:Y:S02]  /*01e0*/  UIADD3 UR9, UPT, UPT, UR4, 0x1, URZ ;  /* 0x0000000104097890 */ /* 0x001fe4000fffe0ff */
[----:B------:R-:W-:Y:S01]  /*01f0*/  ISETP.GE.AND P2, PT, R16, UR4, PT ;  /* 0x0000000410007c0c */ /* 0x000fe2000bf46270 */
[----:B------:R-:W-:-:S03]  /*0200*/  UIADD3 UR10, UPT, UPT, UR4, 0x2, URZ ;  /* 0x00000002040a7890 */ /* 0x000fc6000fffe0ff */
[C---:B------:R-:W-:Y:S01]  /*0210*/  ISETP.GE.AND P3, PT, R16.reuse, UR9, PT ;  /* 0x0000000910007c0c */ /* 0x040fe2000bf66270 */
[----:B------:R-:W-:Y:S02]  /*0220*/  UIADD3 UR9, UPT, UPT, UR4, 0x3, URZ ;  /* 0x0000000304097890 */ /* 0x000fe4000fffe0ff */
[C---:B------:R-:W-:Y:S01]  /*0230*/  ISETP.GE.AND P0, PT, R16.reuse, UR10, PT ;  /* 0x0000000a10007c0c */ /* 0x040fe2000bf06270 */
[----:B------:R-:W-:Y:S01]  /*0240*/  UIADD3 UR10, UPT, UPT, UR4, 0x4, URZ ;  /* 0x00000004040a7890 */ /* 0x000fe2000fffe0ff */
[----:B------:R-:W-:Y:S02]  /*0250*/  IMAD.MOV.U32 R17, RZ, RZ, -0x800000 ;  /* 0xff800000ff117424 */ /* 0x000fe400078e00ff */
[C---:B------:R-:W-:Y:S02]  /*0260*/  ISETP.GE.AND P1, PT, R16.reuse, UR9, PT ;  /* 0x0000000910007c0c */ /* 0x040fe4000bf26270 */
[----:B------:R-:W2:Y:S01]  /*0270*/  @P2 LDG.E.CONSTANT R12, desc[UR6][R10.64] ;  /* 0x000000060a0c2981 */ /* 0x000ea2000c1e9900 */
[----:B------:R-:W-:Y:S01]  /*0280*/  UIADD3 UR9, UPT, UPT, UR4, 0x5, URZ ;  /* 0x0000000504097890 */ /* 0x000fe2000fffe0ff */
[----:B------:R-:W-:Y:S01]  /*0290*/  ISETP.GE.AND P2, PT, R16, UR10, PT ;  /* 0x0000000a10007c0c */ /* 0x000fe2000bf46270 */
[----:B------:R-:W-:Y:S01]  /*02a0*/  UIADD3 UR10, UPT, UPT, UR4, 0x6, URZ ;  /* 0x00000006040a7890 */ /* 0x000fe2000fffe0ff */
[----:B------:R-:W3:Y:S01]  /*02b0*/  @P3 LDG.E.CONSTANT R13, desc[UR6][R10.64+0x4] ;  /* 0x000004060a0d3981 */ /* 0x000ee2000c1e9900 */
[----:B------:R-:W-:-:S02]  /*02c0*/  MOV R18, 0xff800000 ;  /* 0xff80000000127802 */ /* 0x000fc40000000f00 */
[C---:B------:R-:W-:Y:S01]  /*02d0*/  ISETP.GE.AND P3, PT, R16.reuse, UR9, PT ;  /* 0x0000000910007c0c */ /* 0x040fe2000bf66270 */
[----:B------:R-:W4:Y:S01]  /*02e0*/  @P0 LDG.E.CONSTANT R17, desc[UR6][R10.64+0x8] ;  /* 0x000008060a110981 */ /* 0x000f22000c1e9900 */
[----:B------:R-:W-:Y:S01]  /*02f0*/  UIADD3 UR9, UPT, UPT, UR4, 0x7, URZ ;  /* 0x0000000704097890 */ /* 0x000fe2000fffe0ff */
[----:B------:R-:W-:Y:S01]  /*0300*/  IMAD.MOV.U32 R19, RZ, RZ, -0x800000 ;  /* 0xff800000ff137424 */ /* 0x000fe200078e00ff */
[C---:B------:R-:W-:Y:S01]  /*0310*/  ISETP.GE.AND P0, PT, R16.reuse, UR10, PT ;  /* 0x0000000a10007c0c */ /* 0x040fe2000bf06270 */
[----:B------:R-:W5:Y:S01]  /*0320*/  @P1 LDG.E.CONSTANT R18, desc[UR6][R10.64+0xc] ;  /* 0x00000c060a121981 */ /* 0x000f62000c1e9900 */
[----:B------:R-:W-:Y:S01]  /*0330*/  UIADD3 UR10, UPT, UPT, UR4, 0x8, URZ ;  /* 0x00000008040a7890 */ /* 0x000fe2000fffe0ff */
[----:B------:R-:W-:Y:S02]  /*0340*/  MOV R20, 0xff800000 ;  /* 0xff80000000147802 */ /* 0x000fe40000000f00 */
[C---:B------:R-:W-:Y:S01]  /*0350*/  ISETP.GE.AND P1, PT, R16.reuse, UR9, PT ;  /* 0x0000000910007c0c */ /* 0x040fe2000bf26270 */
[----:B------:R-:W5:Y:S01]  /*0360*/  @P2 LDG.E.CONSTANT R19, desc[UR6][R10.64+0x10] ;  /* 0x000010060a132981 */ /* 0x000f62000c1e9900 */
[----:B------:R-:W-:Y:S01]  /*0370*/  UIADD3 UR9, UPT, UPT, UR4, 0x9, URZ ;  /* 0x0000000904097890 */ /* 0x000fe2000fffe0ff */
[----:B------:R-:W-:Y:S01]  /*0380*/  IMAD.MOV.U32 R21, RZ, RZ, -0x800000 ;  /* 0xff800000ff157424 */ /* 0x000fe200078e00ff */
[----:B------:R-:W-:Y:S01]  /*0390*/  ISETP.GE.AND P2, PT, R16, UR10, PT ;  /* 0x0000000a10007c0c */ /* 0x000fe2000bf46270 */
[----:B------:R-:W5:Y:S01]  /*03a0*/  @P3 LDG.E.CONSTANT R20, desc[UR6][R10.64+0x14] ;  /* 0x000014060a143981 */ /* 0x000f62000c1e9900 */
[----:B------:R-:W-:Y:S01]  /*03b0*/  UIADD3 UR10, UPT, UPT, UR4, 0xa, URZ ;  /* 0x0000000a040a7890 */ /* 0x000fe2000fffe0ff */
[----:B------:R-:W-:-:S02]  /*03c0*/  MOV R22, 0xff800000 ;  /* 0xff80000000167802 */ /* 0x000fc40000000f00 */
[C---:B------:R-:W-:Y:S01]  /*03d0*/  ISETP.GE.AND P3, PT, R16.reuse, UR9, PT ;  /* 0x0000000910007c0c */ /* 0x040fe2000bf66270 */
[----:B------:R-:W5:Y:S01]  /*03e0*/  @P0 LDG.E.CONSTANT R21, desc[UR6][R10.64+0x18] ;  /* 0x000018060a150981 */ /* 0x000f62000c1e9900 */
[----:B------:R-:W-:Y:S01]  /*03f0*/  UIADD3 UR9, UPT, UPT, UR4, 0xb, URZ ;  /* 0x0000000b04097890 */ /* 0x000fe2000fffe0ff */
[----:B------:R-:W-:Y:S01]  /*0400*/  IMAD.MOV.U32 R9, RZ, RZ, -0x800000 ;  /* 0xff800000ff097424 */ /* 0x000fe200078e00ff */
[C---:B------:R-:W-:Y:S01]  /*0410*/  ISETP.GE.AND P0, PT, R16.reuse, UR10, PT ;  /* 0x0000000a10007c0c */ /* 0x040fe2000bf06270 */
[----:B------:R-:W5:Y:S01]  /*0420*/  @P1 LDG.E.CONSTANT R22, desc[UR6][R10.64+0x1c] ;  /* 0x00001c060a161981 */ /* 0x000f62000c1e9900 */
[----:B------:R-:W-:Y:S01]  /*0430*/  MOV R8, 0xff800000 ;  /* 0xff80000000087802 */ /* 0x000fe20000000f00 */
[----:B------:R-:W-:Y:S01]  /*0440*/  UIADD3 UR10, UPT, UPT, UR4, 0xc, URZ ;  /* 0x0000000c040a7890 */ /* 0x000fe2000fffe0ff */
[----:B------:R-:W-:Y:S01]  /*0450*/  ISETP.GE.AND P1, PT, R16, UR9, PT ;  /* 0x0000000910007c0c */ /* 0x000fe2000bf26270 */
[----:B------:R-:W5:Y:S01]  /*0460*/  @P2 LDG.E.CONSTANT R9, desc[UR6][R10.64+0x20] ;  /* 0x000020060a092981 */ /* 0x000f62000c1e9900 */
[----:B------:R-:W-:Y:S01]  /*0470*/  IMAD.MOV.U32 R7, RZ, RZ, -0x800000 ;  /* 0xff800000ff077424 */ /* 0x000fe200078e00ff */
[----:B------:R-:W-:-:S02]  /*0480*/  UIADD3 UR9, UPT, UPT, UR4, 0xd, URZ ;  /* 0x0000000d04097890 */ /* 0x000fc4000fffe0ff */
[----:B------:R-:W5:Y:S01]  /*0490*/  @P3 LDG.E.CONSTANT R8, desc[UR6][R10.64+0x24] ;  /* 0x000024060a083981 */ /* 0x000f62000c1e9900 */
[----:B------:R-:W-:Y:S02]  /*04a0*/  MOV R6, 0xff800000 ;  /* 0xff80000000067802 */ /* 0x000fe40000000f00 */
[C---:B------:R-:W-:Y:S01]  /*04b0*/  ISETP.GE.AND P2, PT, R16.reuse, UR10, PT ;  /* 0x0000000a10007c0c */ /* 0x040fe2000bf46270 */
[----:B------:R-:W5:Y:S01]  /*04c0*/  @P0 LDG.E.CONSTANT R7, desc[UR6][R10.64+0x28] ;  /* 0x000028060a070981 */ /* 0x000f62000c1e9900 */
[----:B------:R-:W-:Y:S01]  /*04d0*/  UIADD3 UR10, UPT, UPT, UR4, 0xe, URZ ;  /* 0x0000000e040a7890 */ /* 0x000fe2000fffe0ff */
[C---:B------:R-:W-:Y:S02]  /*04e0*/  ISETP.GE.AND P3, PT, R16.reuse, UR9, PT ;  /* 0x0000000910007c0c */ /* 0x040fe4000bf66270 */
[----:B------:R-:W5:Y:S01]  /*04f0*/  @P1 LDG.E.CONSTANT R6, desc[UR6][R10.64+0x2c] ;  /* 0x00002c060a061981 */ /* 0x000f62000c1e9900 */
[----:B------:R-:W-:Y:S01]  /*0500*/  UIADD3 UR4, UPT, UPT, UR4, 0xf, URZ ;  /* 0x0000000f04047890 */ /* 0x000fe2000fffe0ff */
[----:B------:R-:W-:Y:S01]  /*0510*/  IMAD.MOV.U32 R5, RZ, RZ, -0x800000 ;  /* 0xff800000ff057424 */ /* 0x000fe200078e00ff */
[----:B------:R-:W-:-:S02]  /*0520*/  ISETP.GE.AND P0, PT, R16, UR10, PT ;  /* 0x0000000a10007c0c */ /* 0x000fc4000bf06270 */
[----:B------:R-:W-:Y:S02]  /*0530*/  MOV R0, 0xff800000 ;  /* 0xff80000000007802 */ /* 0x000fe40000000f00 */
[----:B------:R-:W-:Y:S01]  /*0540*/  ISETP.GE.AND P1, PT, R16, UR4, PT ;  /* 0x0000000410007c0c */ /* 0x000fe2000bf26270 */
[----:B------:R-:W5:Y:S01]  /*0550*/  @P2 LDG.E.CONSTANT R5, desc[UR6][R10.64+0x30] ;  /* 0x000030060a052981 */ /* 0x000f62000c1e9900 */
[----:B------:R-:W-:Y:S01]  /*0560*/  IMAD.MOV.U32 R4, RZ, RZ, -0x800000 ;  /* 0xff800000ff047424 */ /* 0x000fe200078e00ff */
[----:B------:R-:W-:Y:S02]  /*0570*/  MOV R15, 0xff800000 ;  /* 0xff800000000f7802 */ /* 0x000fe40000000f00 */
[----:B------:R-:W5:Y:S04]  /*0580*/  @P3 LDG.E.CONSTANT R0, desc[UR6][R10.64+0x34] ;  /* 0x000034060a003981 */ /* 0x000f68000c1e9900 */
[----:B------:R-:W5:Y:S04]  /*0590*/  @P0 LDG.E.CONSTANT R4, desc[UR6][R10.64+0x38] ;  /* 0x000038060a040981 */ /* 0x000f68000c1e9900 */
[----:B------:R-:W5:Y:S01]  /*05a0*/  @P1 LDG.E.CONSTANT R15, desc[UR6][R10.64+0x3c] ;  /* 0x00003c060a0f1981 */ /* 0x000f62000c1e9900 */
[----:B------:R-:W-:Y:S01]  /*05b0*/  ULOP3.LUT UR4, UR5, 0x7ffffff0, URZ, 0xc0, !UPT ;  /* 0x7ffffff005047892 */ /* 0x000fe2000f8ec0ff */
[----:B--2---:R-:W-:-:S04]  /*05c0*/  FMNMX R12, R12, -INF , !PT ;  /* 0xff8000000c0c7809 */ /* 0x004fc80007800000 */
[----:B---3--:R-:W-:-:S04]  /*05d0*/  FMNMX R12, R12, R13, !PT ;  /* 0x0000000d0c0c7209 */ /* 0x008fc80007800000 */
[----:B----4-:R-:W-:-:S04]  /*05e0*/  FMNMX R17, R12, R17, !PT ;  /* 0x000000110c117209 */ /* 0x010fc80007800000 */
[----:B-----5:R-:W-:-:S04]  /*05f0*/  FMNMX R18, R17, R18, !PT ;  /* 0x0000001211127209 */ /* 0x020fc80007800000 */
[----:B------:R-:W-:-:S04]  /*0600*/  FMNMX R19, R18, R19, !PT ;  /* 0x0000001312137209 */ /* 0x000fc80007800000 */
[----:B------:R-:W-:-:S04]  /*0610*/  FMNMX R20, R19, R20, !PT ;  /* 0x0000001413147209 */ /* 0x000fc80007800000 */
[----:B------:R-:W-:-:S04]  /*0620*/  FMNMX R21, R20, R21, !PT ;  /* 0x0000001514157209 */ /* 0x000fc80007800000 */
[----:B------:R-:W-:-:S04]  /*0630*/  FMNMX R22, R21, R22, !PT ;  /* 0x0000001615167209 */ /* 0x000fc80007800000 */
[----:B------:R-:W-:-:S04]  /*0640*/  FMNMX R9, R22, R9, !PT ;  /* 0x0000000916097209 */ /* 0x000fc80007800000 */
[----:B------:R-:W-:-:S04]  /*0650*/  FMNMX R8, R9, R8, !PT ;  /* 0x0000000809087209 */ /* 0x000fc80007800000 */
[----:B------:R-:W-:-:S04]  /*0660*/  FMNMX R7, R8, R7, !PT ;  /* 0x0000000708077209 */ /* 0x000fc80007800000 */
[----:B------:R-:W-:Y:S01]  /*0670*/  FMNMX R6, R7, R6, !PT ;  /* 0x0000000607067209 */ /* 0x000fe20007800000 */
[----:B------:R-:W-:-:S05]  /*0680*/  IMAD.U32 R7, RZ, RZ, UR4 ;  /* 0x00000004ff077e24 */ /* 0x000fca000f8e00ff */
[----:B------:R-:W-:Y:S02]  /*0690*/  ISETP.NE.AND P0, PT, R7, 0x10, PT ;  /* 0x000000100700780c */ /* 0x000fe40003f05270 */
[----:B------:R-:W-:-:S04]  /*06a0*/  FMNMX R5, R6, R5, !PT ;  /* 0x0000000506057209 */ /* 0x000fc80007800000 */
[----:B------:R-:W-:-:S04]  /*06b0*/  FMNMX R5, R5, R0, !PT ;  /* 0x0000000005057209 */ /* 0x000fc80007800000 */
[----:B------:R-:W-:-:S04]  /*06c0*/  FMNMX R4, R5, R4, !PT ;  /* 0x0000000405047209 */ /* 0x000fc80007800000 */
[----:B------:R-:W-:Y:S01]  /*06d0*/  FMNMX R15, R4, R15, !PT ;  /* 0x0000000f040f7209 */ /* 0x000fe20007800000 */
[----:B------:R-:W-:Y:S06]  /*06e0*/  @!P0 BRA `(.L_x_2) ;  /* 0x0000000400588947 */ /* 0x000fec0003800000 */
[----:B------:R-:W-:Y:S01]  /*06f0*/  MOV R9, 0x10 ;  /* 0x0000001000097802 */ /* 0x000fe20000000f00 */
[----:B------:R-:W0:Y:S06]  /*0700*/  LDCU UR4, c[0x0][0x3b4] ;  /* 0x00007680ff0477ac */ /* 0x000e2c0008000800 */
.L_x_3:
[C---:B0-----:R-:W-:Y:S01]  /*0710*/  VIADD R23, R9.reuse, UR4 ;  /* 0x0000000409177c36 */ /* 0x041fe20008000000 */
[----:B------:R-:W-:Y:S01]  /*0720*/  MOV R22, 0xff800000 ;  /* 0xff80000000167802 */ /* 0x000fe20000000f00 */
[----:B------:R-:W-:-:S03]  /*0730*/  IMAD.WIDE.U32 R4, R9, 0x4, R10 ;  /* 0x0000000409047825 */ /* 0x000fc600078e000a */
[----:B------:R-:W-:-:S13]  /*0740*/  ISETP.GE.AND P0, PT, R16, R23, PT ;  /* 0x000000171000720c */ /* 0x000fda0003f06270 */
[----:B------:R-:W2:Y:S01]  /*0750*/  @P0 LDG.E.CONSTANT R22, desc[UR6][R4.64] ;  /* 0x0000000604160981 */ /* 0x000ea2000c1e9900 */
[C---:B------:R-:W-:Y:S01]  /*0760*/  VIADD R17, R23.reuse, 0x1 ;  /* 0x0000000117117836 */ /* 0x040fe20000000000 */
[C---:B------:R-:W-:Y:S02]  /*0770*/  IADD3 R13, PT, PT, R23.reuse, 0x2, RZ ;  /* 0x00000002170d7810 */ /* 0x040fe40007ffe0ff */
[----:B------:R-:W-:Y:S02]  /*0780*/  MOV R8, 0xff800000 ;  /* 0xff80000000087802 */ /* 0x000fe40000000f00 */
[C---:B------:R-:W-:Y:S01]  /*0790*/  ISETP.GE.AND P0, PT, R16.reuse, R17, PT ;  /* 0x000000111000720c */ /* 0x040fe20003f06270 */
[C---:B------:R-:W-:Y:S01]  /*07a0*/  VIADD R17, R23.reuse, 0x3 ;  /* 0x0000000317117836 */ /* 0x040fe20000000000 */
[----:B------:R-:W-:Y:S02]  /*07b0*/  ISETP.GE.AND P1, PT, R16, R13, PT ;  /* 0x0000000d1000720c */ /* 0x000fe40003f26270 */
[----:B------:R-:W-:-:S02]  /*07c0*/  IADD3 R13, PT, PT, R23, 0x4, RZ ;  /* 0x00000004170d7810 */ /* 0x000fc40007ffe0ff */
[C---:B------:R-:W-:Y:S01]  /*07d0*/  ISETP.GE.AND P2, PT, R16.reuse, R17, PT ;  /* 0x000000111000720c */ /* 0x040fe20003f46270 */
[C---:B------:R-:W-:Y:S01]  /*07e0*/  VIADD R17, R23.reuse, 0x5 ;  /* 0x0000000517117836 */ /* 0x040fe20000000000 */
[C---:B------:R-:W-:Y:S01]  /*07f0*/  ISETP.GE.AND P3, PT, R16.reuse, R13, PT ;  /* 0x0000000d1000720c */ /* 0x040fe20003f66270 */
[C---:B------:R-:W-:Y:S01]  /*0800*/  VIADD R13, R23.reuse, 0x6 ;  /* 0x00000006170d7836 */ /* 0x040fe20000000000 */
[----:B------:R-:W-:Y:S02]  /*0810*/  MOV R6, 0xff800000 ;  /* 0xff80000000067802 */ /* 0x000fe40000000f00 */
[C---:B------:R-:W-:Y:S01]  /*0820*/  ISETP.GE.AND P4, PT, R16.reuse, R17, PT ;  /* 0x000000111000720c */ /* 0x040fe20003f86270 */
[----:B------:R-:W3:Y:S01]  /*0830*/  @P0 LDG.E.CONSTANT R8, desc[UR6][R4.64+0x4] ;  /* 0x0000040604080981 */ /* 0x000ee2000c1e9900 */
[C---:B------:R-:W-:Y:S01]  /*0840*/  VIADD R17, R23.reuse, 0x7 ;  /* 0x0000000717117836 */ /* 0x040fe20000000000 */
[----:B------:R-:W-:Y:S02]  /*0850*/  MOV R20, 0xff800000 ;  /* 0xff80000000147802 */ /* 0x000fe40000000f00 */
[----:B------:R-:W-:Y:S01]  /*0860*/  ISETP.GE.AND P0, PT, R16, R13, PT ;  /* 0x0000000d1000720c */ /* 0x000fe20003f06270 */
[----:B------:R-:W4:Y:S01]  /*0870*/  @P1 LDG.E.CONSTANT R6, desc[UR6][R4.64+0x8] ;  /* 0x0000080604061981 */ /* 0x000f22000c1e9900 */
[----:B------:R-:W-:Y:S01]  /*0880*/  VIADD R13, R23, 0x8 ;  /* 0x00000008170d7836 */ /* 0x000fe20000000000 */
[----:B------:R-:W-:-:S02]  /*0890*/  MOV R19, 0xff800000 ;  /* 0xff80000000137802 */ /* 0x000fc40000000f00 */
[C---:B------:R-:W-:Y:S01]  /*08a0*/  ISETP.GE.AND P1, PT, R16.reuse, R17, PT ;  /* 0x000000111000720c */ /* 0x040fe20003f26270 */
[----:B------:R-:W5:Y:S01]  /*08b0*/  @P2 LDG.E.CONSTANT R20, desc[UR6][R4.64+0xc] ;  /* 0x00000c0604142981 */ /* 0x000f62000c1e9900 */
[C---:B------:R-:W-:Y:S01]  /*08c0*/  VIADD R17, R23.reuse, 0x9 ;  /* 0x0000000917117836 */ /* 0x040fe20000000000 */
[----:B------:R-:W-:Y:S02]  /*08d0*/  MOV R18, 0xff800000 ;  /* 0xff80000000127802 */ /* 0x000fe40000000f00 */
[C---:B------:R-:W-:Y:S01]  /*08e0*/  ISETP.GE.AND P2, PT, R16.reuse, R13, PT ;  /* 0x0000000d1000720c */ /* 0x040fe20003f46270 */
[C---:B------:R-:W-:Y:S01]  /*08f0*/  VIADD R13, R23.reuse, 0xa ;  /* 0x0000000a170d7836 */ /* 0x040fe20000000000 */
[----:B------:R-:W5:Y:S01]  /*0900*/  @P3 LDG.E.CONSTANT R19, desc[UR6][R4.64+0x10] ;  /* 0x0000100604133981 */ /* 0x000f62000c1e9900 */
[C---:B------:R-:W-:Y:S02]  /*0910*/  ISETP.GE.AND P3, PT, R16.reuse, R17, PT ;  /* 0x000000111000720c */ /* 0x040fe40003f66270 */
[----:B------:R-:W-:Y:S01]  /*0920*/  MOV R17, 0xff800000 ;  /* 0xff80000000117802 */ /* 0x000fe20000000f00 */
[----:B------:R-:W5:Y:S01]  /*0930*/  @P4 LDG.E.CONSTANT R18, desc[UR6][R4.64+0x14] ;  /* 0x0000140604124981 */ /* 0x000f62000c1e9900 */
[----:B------:R-:W-:Y:S01]  /*0940*/  ISETP.GE.AND P4, PT, R16, R13, PT ;  /* 0x0000000d1000720c */ /* 0x000fe20003f86270 */
[C---:B------:R-:W-:Y:S01]  /*0950*/  VIADD R21, R23.reuse, 0xc ;  /* 0x0000000c17157836 */ /* 0x040fe20000000000 */
[----:B------:R-:W-:Y:S01]  /*0960*/  MOV R13, 0xff800000 ;  /* 0xff800000000d7802 */ /* 0x000fe20000000f00 */
[----:B------:R-:W-:Y:S01]  /*0970*/  VIADD R25, R23, 0xb ;  /* 0x0000000b17197836 */ /* 0x000fe20000000000 */
[----:B------:R-:W5:Y:S01]  /*0980*/  @P0 LDG.E.CONSTANT R17, desc[UR6][R4.64+0x18] ;  /* 0x0000180604110981 */ /* 0x000f62000c1e9900 */
[----:B------:R-:W-:-:S03]  /*0990*/  MOV R12, 0xff800000 ;  /* 0xff800000000c7802 */ /* 0x000fc60000000f00 */
[----:B------:R-:W5:Y:S01]  /*09a0*/  @P1 LDG.E.CONSTANT R13, desc[UR6][R4.64+0x1c] ;  /* 0x00001c06040d1981 */ /* 0x000f62000c1e9900 */
[C---:B------:R-:W-:Y:S01]  /*09b0*/  ISETP.GE.AND P1, PT, R16.reuse, R21, PT ;  /* 0x000000151000720c */ /* 0x040fe20003f26270 */
[C---:B------:R-:W-:Y:S01]  /*09c0*/  VIADD R21, R23.reuse, 0xd ;  /* 0x0000000d17157836 */ /* 0x040fe20000000000 */
[----:B------:R-:W-:Y:S01]  /*09d0*/  MOV R0, 0xff800000 ;  /* 0xff80000000007802 */ /* 0x000fe20000000f00 */
[----:B------:R-:W5:Y:S01]  /*09e0*/  @P2 LDG.E.CONSTANT R12, desc[UR6][R4.64+0x20] ;  /* 0x00002006040c2981 */ /* 0x000f62000c1e9900 */
[C---:B------:R-:W-:Y:S01]  /*09f0*/  ISETP.GE.AND P0, PT, R16.reuse, R25, PT ;  /* 0x000000191000720c */ /* 0x040fe20003f06270 */
[C---:B------:R-:W-:Y:S01]  /*0a00*/  VIADD R25, R23.reuse, 0xe ;  /* 0x0000000e17197836 */ /* 0x040fe20000000000 */
[C---:B------:R-:W-:Y:S02]  /*0a10*/  ISETP.GE.AND P2, PT, R16.reuse, R21, PT ;  /* 0x000000151000720c */ /* 0x040fe40003f46270 */
[----:B------:R-:W-:Y:S01]  /*0a20*/  MOV R21, 0xff800000 ;  /* 0xff80000000157802 */ /* 0x000fe20000000f00 */
[----:B------:R-:W5:Y:S01]  /*0a30*/  @P3 LDG.E.CONSTANT R0, desc[UR6][R4.64+0x24] ;  /* 0x0000240604003981 */ /* 0x000f62000c1e9900 */
[----:B------:R-:W-:Y:S01]  /*0a40*/  ISETP.GE.AND P3, PT, R16, R25, PT ;  /* 0x000000191000720c */ /* 0x000fe20003f66270 */
[----:B------:R-:W-:Y:S01]  /*0a50*/  VIADD R25, R23, 0xf ;  /* 0x0000000f17197836 */ /* 0x000fe20000000000 */
[----:B------:R-:W-:-:S02]  /*0a60*/  MOV R23, 0xff800000 ;  /* 0xff80000000177802 */ /* 0x000fc40000000f00 */
[----:B------:R-:W5:Y:S01]  /*0a70*/  @P4 LDG.E.CONSTANT R21, desc[UR6][R4.64+0x28] ;  /* 0x0000280604154981 */ /* 0x000f62000c1e9900 */
[----:B------:R-:W-:-:S03]  /*0a80*/  IMAD.MOV.U32 R24, RZ, RZ, -0x800000 ;  /* 0xff800000ff187424 */ /* 0x000fc600078e00ff */
[----:B------:R-:W5:Y:S01]  /*0a90*/  @P0 LDG.E.CONSTANT R23, desc[UR6][R4.64+0x2c] ;  /* 0x00002c0604170981 */ /* 0x000f62000c1e9900 */
[----:B------:R-:W-:Y:S01]  /*0aa0*/  ISETP.GE.AND P4, PT, R16, R25, PT ;  /* 0x000000191000720c */ /* 0x000fe20003f86270 */
[----:B------:R-:W-:Y:S02]  /*0ab0*/  IMAD.MOV.U32 R25, RZ, RZ, -0x800000 ;  /* 0xff800000ff197424 */ /* 0x000fe400078e00ff */
[----:B------:R-:W5:Y:S04]  /*0ac0*/  @P1 LDG.E.CONSTANT R24, desc[UR6][R4.64+0x30] ;  /* 0x0000300604181981 */ /* 0x000f68000c1e9900 */
[----:B------:R-:W5:Y:S01]  /*0ad0*/  @P3 LDG.E.CONSTANT R25, desc[UR6][R4.64+0x38] ;  /* 0x0000380604193981 */ /* 0x000f62000c1e9900 */
[----:B--2---:R-:W-:Y:S02]  /*0ae0*/  FMNMX R27, R22, R15, !PT ;  /* 0x0000000f161b7209 */ /* 0x004fe40007800000 */
[----:B------:R-:W-:-:S02]  /*0af0*/  MOV R15, 0xff800000 ;  /* 0xff800000000f7802 */ /* 0x000fc40000000f00 */
[----:B------:R-:W-:-:S04]  /*0b00*/  MOV R22, 0xff800000 ;  /* 0xff80000000167802 */ /* 0x000fc80000000f00 */
[----:B------:R-:W2:Y:S04]  /*0b10*/  @P2 LDG.E.CONSTANT R15, desc[UR6][R4.64+0x34] ;  /* 0x00003406040f2981 */ /* 0x000ea8000c1e9900 */
[----:B------:R-:W2:Y:S01]  /*0b20*/  @P4 LDG.E.CONSTANT R22, desc[UR6][R4.64+0x3c] ;  /* 0x00003c0604164981 */ /* 0x000ea2000c1e9900 */
[----:B---3--:R-:W-:-:S04]  /*0b30*/  FMNMX R27, R27, R8, !PT ;  /* 0x000000081b1b7209 */ /* 0x008fc80007800000 */
[----:B----4-:R-:W-:-:S04]  /*0b40*/  FMNMX R27, R27, R6, !PT ;  /* 0x000000061b1b7209 */ /* 0x010fc80007800000 */
[----:B-----5:R-:W-:-:S04]  /*0b50*/  FMNMX R20, R27, R20, !PT ;  /* 0x000000141b147209 */ /* 0x020fc80007800000 */
[----:B------:R-:W-:-:S04]  /*0b60*/  FMNMX R19, R20, R19, !PT ;  /* 0x0000001314137209 */ /* 0x000fc80007800000 */
[----:B------:R-:W-:-:S04]  /*0b70*/  FMNMX R18, R19, R18, !PT ;  /* 0x0000001213127209 */ /* 0x000fc80007800000 */
[----:B------:R-:W-:-:S04]  /*0b80*/  FMNMX R18, R18, R17, !PT ;  /* 0x0000001112127209 */ /* 0x000fc80007800000 */
[----:B------:R-:W-:-:S04]  /*0b90*/  FMNMX R13, R18, R13, !PT ;  /* 0x0000000d120d7209 */ /* 0x000fc80007800000 */
[----:B------:R-:W-:Y:S01]  /*0ba0*/  FMNMX R13, R13, R12, !PT ;  /* 0x0000000c0d0d7209 */ /* 0x000fe20007800000 */
[----:B------:R-:W-:-:S03]  /*0bb0*/  VIADD R9, R9, 0x10 ;  /* 0x0000001009097836 */ /* 0x000fc60000000000 */
[----:B------:R-:W-:-:S04]  /*0bc0*/  FMNMX R0, R13, R0, !PT ;  /* 0x000000000d007209 */ /* 0x000fc80007800000 */
[----:B------:R-:W-:Y:S02]  /*0bd0*/  FMNMX R0, R0, R21, !PT ;  /* 0x0000001500007209 */ /* 0x000fe40007800000 */
[----:B------:R-:W-:Y:S02]  /*0be0*/  ISETP.NE.AND P0, PT, R9, R7, PT ;  /* 0x000000070900720c */ /* 0x000fe40003f05270 */
[----:B------:R-:W-:-:S04]  /*0bf0*/  FMNMX R23, R0, R23, !PT ;  /* 0x0000001700177209 */ /* 0x000fc80007800000 */
[----:B------:R-:W-:-:S04]  /*0c00*/  FMNMX R24, R23, R24, !PT ;  /* 0x0000001817187209 */ /* 0x000fc80007800000 */
[----:B--2---:R-:W-:-:S04]  /*0c10*/  FMNMX R24, R24, R15, !PT ;  /* 0x0000000f18187209 */ /* 0x004fc80007800000 */
[----:B------:R-:W-:-:S04]  /*0c20*/  FMNMX R25, R24, R25, !PT ;  /* 0x0000001918197209 */ /* 0x000fc80007800000 */
[----:B------:R-:W-:Y:S01]  /*0c30*/  FMNMX R15, R25, R22, !PT ;  /* 0x00000016190f7209 */ /* 0x000fe20007800000 */
[----:B------:R-:W-:Y:S06]  /*0c40*/  @P0 BRA `(.L_x_3) ;  /* 0xfffffff800b00947 */ /* 0x000fec000383ffff */
.L_x_2:
[----:B------:R-:W-:-:S09]  /*0c50*/  UISETP.NE.AND UP0, UPT, UR8, URZ, UPT ;  /* 0x000000ff0800728c */ /* 0x000fd2000bf05270 */
[----:B------:R-:W-:Y:S05]  /*0c60*/  BRA.U !UP0, `(.L_x_1) ;  /* 0x0000000908e07547 */ /* 0x000fea000b800000 */
[----:B------:R-:W0:Y:S01]  /*0c70*/  LDCU UR4, c[0x0][0x3ac] ;  /* 0x00007580ff0477ac */ /* 0x000e220008000800 */
[----:B------:R-:W-:Y:S02]  /*0c80*/  UISETP.GE.U32.AND UP0, UPT, UR8, 0x8, UPT ;  /* 0x000000080800788c */ /* 0x000fe4000bf06070 */
[----:B0-----:R-:W-:-:S04]  /*0c90*/  ULOP3.LUT UR5, UR4, 0x7, URZ, 0xc0, !UPT ;  /* 0x0000000704057892 */ /* 0x001fc8000f8ec0ff */
[----:B------:R-:W-:-:S03]  /*0ca0*/  UISETP.NE.AND UP1, UPT, UR5, URZ, UPT ;  /* 0x000000ff0500728c */ /* 0x000fc6000bf25270 */
[----:B------:R-:W-:Y:S08]  /*0cb0*/  BRA.U !UP0, `(.L_x_4) ;  /* 0x0000000108ac7547 */ /* 0x000ff0000b800000 */
[----:B------:R-:W0:Y:S01]  /*0cc0*/  LDCU UR8, c[0x0][0x3b4] ;  /* 0x00007680ff0877ac */ /* 0x000e220008000800 */
[----:B------:R-:W-:Y:S01]  /*0cd0*/  IMAD.MOV.U32 R0, RZ, RZ, -0x800000 ;  /* 0xff800000ff007424 */ /* 0x000fe200078e00ff */
[----:B------:R-:W-:Y:S02]  /*0ce0*/  MOV R6, 0xff800000 ;  /* 0xff80000000067802 */ /* 0x000fe40000000f00 */
[----:B0-----:R-:W-:-:S04]  /*0cf0*/  IADD3 R17, PT, PT, R7, UR8, RZ ;  /* 0x0000000807117c10 */ /* 0x001fc8000fffe0ff */
[----:B------:R-:W-:Y:S01]  /*0d00*/  ISETP.GE.AND P2, PT, R16, R17, PT ;  /* 0x000000111000720c */ /* 0x000fe20003f46270 */
[C---:B------:R-:W-:Y:S01]  /*0d10*/  VIADD R5, R17.reuse, 0x1 ;  /* 0x0000000111057836 */ /* 0x040fe20000000000 */
[C---:B------:R-:W-:Y:S01]  /*0d20*/  IADD3 R9, PT, PT, R17.reuse, 0x2, RZ ;  /* 0x0000000211097810 */ /* 0x040fe20007ffe0ff */
[----:B------:R-:W-:-:S03]  /*0d30*/  VIADD R13, R17, 0x4 ;  /* 0x00000004110d7836 */ /* 0x000fc60000000000 */
[C---:B------:R-:W-:Y:S01]  /*0d40*/  ISETP.GE.AND P3, PT, R16.reuse, R5, PT ;  /* 0x000000051000720c */ /* 0x040fe20003f66270 */
[----:B------:R-:W-:Y:S01]  /*0d50*/  IMAD.WIDE.U32 R4, R7, 0x4, R10 ;  /* 0x0000000407047825 */ /* 0x000fe200078e000a */
[C---:B------:R-:W-:Y:S02]  /*0d60*/  ISETP.GE.AND P0, PT, R16.reuse, R9, PT ;  /* 0x000000091000720c */ /* 0x040fe40003f06270 */
[C---:B------:R-:W-:Y:S02]  /*0d70*/  IADD3 R9, PT, PT, R17.reuse, 0x3, RZ ;  /* 0x0000000311097810 */ /* 0x040fe40007ffe0ff */
[----:B------:R-:W-:Y:S01]  /*0d80*/  MOV R8, 0xff800000 ;  /* 0xff80000000087802 */ /* 0x000fe20000000f00 */
[----:B------:R-:W2:Y:S01]  /*0d90*/  @P2 LDG.E.CONSTANT R0, desc[UR6][R4.64] ;  /* 0x0000000604002981 */ /* 0x000ea2000c1e9900 */
[C---:B------:R-:W-:Y:S01]  /*0da0*/  ISETP.GE.AND P1, PT, R16.reuse, R9, PT ;  /* 0x000000091000720c */ /* 0x040fe20003f26270 */
[C---:B------:R-:W-:Y:S01]  /*0db0*/  VIADD R9, R17.reuse, 0x5 ;  /* 0x0000000511097836 */ /* 0x040fe20000000000 */
[----:B------:R-:W-:Y:S01]  /*0dc0*/  ISETP.GE.AND P2, PT, R16, R13, PT ;  /* 0x0000000d1000720c */ /* 0x000fe20003f46270 */
[----:B------:R-:W-:-:S02]  /*0dd0*/  VIADD R13, R17, 0x6 ;  /* 0x00000006110d7836 */ /* 0x000fc40000000000 */
[----:B------:R-:W3:Y:S01]  /*0de0*/  @P3 LDG.E.CONSTANT R6, desc[UR6][R4.64+0x4] ;  /* 0x0000040604063981 */ /* 0x000ee2000c1e9900 */
[C---:B------:R-:W-:Y:S02]  /*0df0*/  ISETP.GE.AND P3, PT, R16.reuse, R9, PT ;  /* 0x000000091000720c */ /* 0x040fe40003f66270 */
[----:B------:R-:W-:Y:S01]  /*0e00*/  MOV R9, 0xff800000 ;  /* 0xff80000000097802 */ /* 0x000fe20000000f00 */
[----:B------:R-:W4:Y:S01]  /*0e10*/  @P0 LDG.E.CONSTANT R8, desc[UR6][R4.64+0x8] ;  /* 0x0000080604080981 */ /* 0x000f22000c1e9900 */
[C---:B------:R-:W-:Y:S01]  /*0e20*/  ISETP.GE.AND P0, PT, R16.reuse, R13, PT ;  /* 0x0000000d1000720c */ /* 0x040fe20003f06270 */
[----:B------:R-:W-:Y:S01]  /*0e30*/  VIADD R13, R17, 0x7 ;  /* 0x00000007110d7836 */ /* 0x000fe20000000000 */
[----:B------:R-:W-:Y:S02]  /*0e40*/  MOV R12, 0xff800000 ;  /* 0xff800000000c7802 */ /* 0x000fe40000000f00 */
[----:B------:R-:W5:Y:S02]  /*0e50*/  @P1 LDG.E.CONSTANT R9, desc[UR6][R4.64+0xc] ;  /* 0x00000c0604091981 */ /* 0x000f64000c1e9900 */
[----:B------:R-:W-:Y:S01]  /*0e60*/  ISETP.GE.AND P1, PT, R16, R13, PT ;  /* 0x0000000d1000720c */ /* 0x000fe20003f26270 */
[----:B------:R-:W-:Y:S01]  /*0e70*/  IMAD.MOV.U32 R13, RZ, RZ, -0x800000 ;  /* 0xff800000ff0d7424 */ /* 0x000fe200078e00ff */
[----:B------:R-:W5:Y:S01]  /*0e80*/  @P2 LDG.E.CONSTANT R12, desc[UR6][R4.64+0x10] ;  /* 0x00001006040c2981 */ /* 0x000f62000c1e9900 */
[----:B------:R-:W-:Y:S01]  /*0e90*/  MOV R17, 0xff800000 ;  /* 0xff80000000117802 */ /* 0x000fe20000000f00 */
[----:B------:R-:W-:-:S03]  /*0ea0*/  IMAD.MOV.U32 R18, RZ, RZ, -0x800000 ;  /* 0xff800000ff127424 */ /* 0x000fc600078e00ff */
[----:B------:R-:W5:Y:S04]  /*0eb0*/  @P3 LDG.E.CONSTANT R13, desc[UR6][R4.64+0x14] ;  /* 0x00001406040d3981 */ /* 0x000f68000c1e9900 */
[----:B------:R-:W5:Y:S04]  /*0ec0*/  @P0 LDG.E.CONSTANT R17, desc[UR6][R4.64+0x18] ;  /* 0x0000180604110981 */ /* 0x000f68000c1e9900 */
[----:B------:R-:W5:Y:S01]  /*0ed0*/  @P1 LDG.E.CONSTANT R18, desc[UR6][R4.64+0x1c] ;  /* 0x00001c0604121981 */ /* 0x000f62000c1e9900 */
[----:B------:R-:W-:Y:S02]  /*0ee0*/  IADD3 R7, PT, PT, R7, 0x8, RZ ;  /* 0x0000000807077810 */ /* 0x000fe40007ffe0ff */
[----:B--2---:R-:W-:-:S04]  /*0ef0*/  FMNMX R15, R15, R0, !PT ;  /* 0x000000000f0f7209 */ /* 0x004fc80007800000 */
[----:B---3--:R-:W-:-:S04]  /*0f00*/  FMNMX R15, R15, R6, !PT ;  /* 0x000000060f0f7209 */ /* 0x008fc80007800000 */
[----:B----4-:R-:W-:-:S04]  /*0f10*/  FMNMX R8, R15, R8, !PT ;  /* 0x000000080f087209 */ /* 0x010fc80007800000 */
[----:B-----5:R-:W-:-:S04]  /*0f20*/  FMNMX R9, R8, R9, !PT ;  /* 0x0000000908097209 */ /* 0x020fc80007800000 */
[----:B------:R-:W-:-:S04]  /*0f30*/  FMNMX R12, R9, R12, !PT ;  /* 0x0000000c090c7209 */ /* 0x000fc80007800000 */
[----:B------:R-:W-:-:S04]  /*0f40*/  FMNMX R12, R12, R13, !PT ;  /* 0x0000000d0c0c7209 */ /* 0x000fc80007800000 */
[----:B------:R-:W-:-:S04]  /*0f50*/  FMNMX R17, R12, R17, !PT ;  /* 0x000000110c117209 */ /* 0x000fc80007800000 */
[----:B------:R-:W-:-:S07]  /*0f60*/  FMNMX R15, R17, R18, !PT ;  /* 0x00000012110f7209 */ /* 0x000fce0007800000 */
.L_x_4:
[----:B------:R-:W-:Y:S05]  /*0f70*/  BRA.U !UP1, `(.L_x_1) ;  /* 0x00000009091c7547 */ /* 0x000fea000b800000 */
[----:B------:R-:W-:Y:S02]  /*0f80*/  UISETP.GE.U32.AND UP0, UPT, UR5, 0x4, UPT ;  /* 0x000000040500788c */ /* 0x000fe4000bf06070 */
[----:B------:R-:W-:-:S04]  /*0f90*/  ULOP3.LUT UR4, UR4, 0x3, URZ, 0xc0, !UPT ;  /* 0x0000000304047892 */ /* 0x000fc8000f8ec0ff */
[----:B------:R-:W-:-:S03]  /*0fa0*/  UISETP.NE.AND UP1, UPT, UR4, URZ, UPT ;  /* 0x000000ff0400728c */ /* 0x000fc6000bf25270 */
[----:B------:R-:W-:Y:S08]  /*0fb0*/  BRA.U !UP0, `(.L_x_5) ;  /* 0x00000001085c7547 */ /* 0x000ff0000b800000 */
[----:B------:R-:W0:Y:S01]  /*0fc0*/  LDCU UR5, c[0x0][0x3b4] ;  /* 0x00007680ff0577ac */ /* 0x000e220008000800 */
[----:B------:R-:W-:Y:S02]  /*0fd0*/  MOV R0, 0xff800000 ;  /* 0xff80000000007802 */ /* 0x000fe40000000f00 */
[----:B------:R-:W-:Y:S01]  /*0fe0*/  MOV R6, 0xff800000 ;  /* 0xff80000000067802 */ /* 0x000fe20000000f00 */
[----:B0-----:R-:W-:-:S04]  /*0ff0*/  VIADD R13, R7, UR5 ;  /* 0x00000005070d7c36 */ /* 0x001fc80008000000 */
[C---:B------:R-:W-:Y:S01]  /*1000*/  VIADD R9, R13.reuse, 0x2 ;  /* 0x000000020d097836 */ /* 0x040fe20000000000 */
[C---:B------:R-:W-:Y:S02]  /*1010*/  ISETP.GE.AND P0, PT, R16.reuse, R13, PT ;  /* 0x0000000d1000720c */ /* 0x040fe40003f06270 */
[C---:B------:R-:W-:Y:S02]  /*1020*/  IADD3 R5, PT, PT, R13.reuse, 0x1, RZ ;  /* 0x000000010d057810 */ /* 0x040fe40007ffe0ff */
[C---:B------:R-:W-:Y:S01]  /*1030*/  ISETP.GE.AND P2, PT, R16.reuse, R9, PT ;  /* 0x000000091000720c */ /* 0x040fe20003f46270 */
[----:B------:R-:W-:Y:S01]  /*1040*/  VIADD R9, R13, 0x3 ;  /* 0x000000030d097836 */ /* 0x000fe20000000000 */
[----:B------:R-:W-:Y:S01]  /*1050*/  ISETP.GE.AND P1, PT, R16, R5, PT ;  /* 0x000000051000720c */ /* 0x000fe20003f26270 */
[----:B------:R-:W-:-:S03]  /*1060*/  IMAD.WIDE.U32 R4, R7, 0x4, R10 ;  /* 0x0000000407047825 */ /* 0x000fc600078e000a */
[----:B------:R-:W-:Y:S01]  /*1070*/  ISETP.GE.AND P3, PT, R16, R9, PT ;  /* 0x000000091000720c */ /* 0x000fe20003f66270 */
[----:B------:R-:W-:Y:S02]  /*1080*/  IMAD.MOV.U32 R8, RZ, RZ, -0x800000 ;  /* 0xff800000ff087424 */ /* 0x000fe400078e00ff */
[----:B------:R-:W2:Y:S01]  /*1090*/  @P0 LDG.E.CONSTANT R0, desc[UR6][R4.64] ;  /* 0x0000000604000981 */ /* 0x000ea2000c1e9900 */
[----:B------:R-:W-:-:S03]  /*10a0*/  MOV R9, 0xff800000 ;  /* 0xff80000000097802 */ /* 0x000fc60000000f00 */
[----:B------:R-:W3:Y:S04]  /*10b0*/  @P2 LDG.E.CONSTANT R8, desc[UR6][R4.64+0x8] ;  /* 0x0000080604082981 */ /* 0x000ee8000c1e9900 */
[----:B------:R-:W4:Y:S04]  /*10c0*/  @P1 LDG.E.CONSTANT R6, desc[UR6][R4.64+0x4] ;  /* 0x0000040604061981 */ /* 0x000f28000c1e9900 */
[----:B------:R-:W5:Y:S01]  /*10d0*/  @P3 LDG.E.CONSTANT R9, desc[UR6][R4.64+0xc] ;  /* 0x00000c0604093981 */ /* 0x000f62000c1e9900 */
[----:B------:R-:W-:Y:S01]  /*10e0*/  VIADD R7, R7, 0x4 ;  /* 0x0000000407077836 */ /* 0x000fe20000000000 */
[----:B--2---:R-:W-:-:S04]  /*10f0*/  FMNMX R15, R15, R0, !PT ;  /* 0x000000000f0f7209 */ /* 0x004fc80007800000 */
[----:B----4-:R-:W-:-:S04]  /*1100*/  FMNMX R15, R15, R6, !PT ;  /* 0x000000060f0f7209 */ /* 0x010fc80007800000 */
[----:B---3--:R-:W-:-:S04]  /*1110*/  FMNMX R8, R15, R8, !PT ;  /* 0x000000080f087209 */ /* 0x008fc80007800000 */
[----:B-----5:R-:W-:-:S07]  /*1120*/  FMNMX R15, R8, R9, !PT ;  /* 0x00000009080f7209 */ /* 0x020fce0007800000 */
.L_x_5:
[----:B------:R-:W-:Y:S05]  /*1130*/  BRA.U !UP1, `(.L_x_1) ;  /* 0x0000000509ac7547 */ /* 0x000fea000b800000 */
[----:B------:R-:W0:Y:S01]  /*1140*/  LDCU.64 UR8, c[0x0][0x380] ;  /* 0x00007000ff0877ac */ /* 0x000e220008000a00 */
[C---:B------:R-:W-:Y:S01]  /*1150*/  IMAD.WIDE.U32 R4, R7.reuse, 0x4, R2 ;  /* 0x0000000407047825 */ /* 0x040fe200078e0002 */
[----:B------:R-:W1:Y:S01]  /*1160*/  LDCU UR5, c[0x0][0x3b4] ;  /* 0x00007680ff0577ac */ /* 0x000e620008000800 */
[----:B------:R-:W-:Y:S01]  /*1170*/  UIADD3 UR4, UPT, UPT, -UR4, URZ, URZ ;  /* 0x000000ff04047290 */ /* 0x000fe2000fffe1ff */
[----:B0-----:R-:W-:Y:S02]  /*1180*/  IADD3 R4, P0, PT, R4, UR8, RZ ;  /* 0x0000000804047c10 */ /* 0x001fe4000ff1e0ff */
[----:B-1----:R-:W-:Y:S02]  /*1190*/  IADD3 R7, PT, PT, R7, UR5, RZ ;  /* 0x0000000507077c10 */ /* 0x002fe4000fffe0ff */
[----:B------:R-:W-:-:S09]  /*11a0*/  IADD3.X R5, PT, PT, R5, UR9, RZ, P0, !PT ;  /* 0x0000000905057c10 */ /* 0x000fd200087fe4ff */
.L_x_6:
[----:B------:R-:W-:Y:S01]  /*11b0*/  ISETP.GE.AND P0, PT, R16, R7, PT ;  /* 0x000000071000720c */ /* 0x000fe20003f06270 */
[----:B------:R-:W-:-:S12]  /*11c0*/  IMAD.MOV.U32 R0, RZ, RZ, -0x800000 ;  /* 0xff800000ff007424 */ /* 0x000fd800078e00ff */
[----:B------:R0:W2:Y:S01]  /*11d0*/  @P0 LDG.E.CONSTANT R0, desc[UR6][R4.64] ;  /* 0x0000000604000981 */ /* 0x0000a2000c1e9900 */
[----:B------:R-:W-:Y:S01]  /*11e0*/  UIADD3 UR4, UPT, UPT, UR4, 0x1, URZ ;  /* 0x0000000104047890 */ /* 0x000fe2000fffe0ff */
[----:B------:R-:W-:-:S03]  /*11f0*/  IADD3 R7, PT, PT, R7, 0x1, RZ ;  /* 0x0000000107077810 */ /* 0x000fc60007ffe0ff */
[----:B------:R-:W-:Y:S01]  /*1200*/  UISETP.NE.AND UP0, UPT, UR4, URZ, UPT ;  /* 0x000000ff0400728c */ /* 0x000fe2000bf05270 */
[----:B0-----:R-:W-:-:S05]  /*1210*/  IADD3 R4, P0, PT, R4, 0x4, RZ ;  /* 0x0000000404047810 */ /* 0x001fca0007f1e0ff */
[----:B------:R-:W-:Y:S01]  /*1220*/  IMAD.X R5, RZ, RZ, R5, P0 ;  /* 0x000000ffff057224 */ /* 0x000fe200000e0605 */
[----:B--2---:R-:W-:Y:S02]  /*1230*/  FMNMX R15, R0, R15, !PT ;  /* 0x0000000f000f7209 */ /* 0x004fe40007800000 */
[----:B------:R-:W-:Y:S05]  /*1240*/  BRA.U UP0, `(.L_x_6) ;  /* 0xfffffffd00d87547 */ /* 0x000fea000b83ffff */
[----:B------:R-:W-:Y:S05]  /*1250*/  BRA `(.L_x_1) ;  /* 0x0000000400647947 */ /* 0x000fea0003800000 */
.L_x_0:
[----:B------:R-:W-:-:S09]  /*1260*/  UISETP.GE.AND UP0, UPT, UR5, 0x1, UPT ;  /* 0x000000010500788c */ /* 0x000fd2000bf06270 */
[----:B------:R-:W-:Y:S05]  /*1270*/  BRA.U !UP0, `(.L_x_1) ;  /* 0x00000005085c7547 */ /* 0x000fea000b800000 */
[----:B------:R-:W-:Y:S01]  /*1280*/  UIADD3 UR4, UPT, UPT, UR5, -0x1, URZ ;  /* 0xffffffff05047890 */ /* 0x000fe2000fffe0ff */
[----:B------:R-:W-:Y:S01]  /*1290*/  MOV R15, 0xff800000 ;  /* 0xff800000000f7802 */ /* 0x000fe20000000f00 */
[----:B------:R-:W-:Y:S01]  /*12a0*/  ULOP3.LUT UR10, UR5, 0xf, URZ, 0xc0, !UPT ;  /* 0x0000000f050a7892 */ /* 0x000fe2000f8ec0ff */
[----:B------:R-:W-:Y:S01]  /*12b0*/  IMAD.MOV.U32 R7, RZ, RZ, RZ ;  /* 0x000000ffff077224 */ /* 0x000fe200078e00ff */
[----:B------:R-:W-:Y:S02]  /*12c0*/  UISETP.GE.U32.AND UP1, UPT, UR4, 0xf, UPT ;  /* 0x0000000f0400788c */ /* 0x000fe4000bf26070 */
[----:B------:R-:W-:-:S07]  /*12d0*/  UISETP.NE.AND UP0, UPT, UR10, URZ, UPT ;  /* 0x000000ff0a00728c */ /* 0x000fce000bf05270 */
[----:B------:R-:W-:Y:S05]  /*12e0*/  BRA.U !UP1, `(.L_x_7) ;  /* 0x0000000109907547 */ /* 0x000fea000b800000 */
[----:B------:R-:W-:Y:S01]  /*12f0*/  ULOP3.LUT UR11, UR5, 0x7ffffff0, URZ, 0xc0, !UPT ;  /* 0x7ffffff0050b7892 */ /* 0x000fe2000f8ec0ff */
[----:B------:R-:W-:Y:S02]  /*1300*/  IADD3 R12, P0, PT, R10, 0x20, RZ ;  /* 0x000000200a0c7810 */ /* 0x000fe40007f1e0ff */
[----:B------:R-:W-:Y:S01]  /*1310*/  MOV R15, 0xff800000 ;  /* 0xff800000000f7802 */ /* 0x000fe20000000f00 */
[----:B------:R-:W-:Y:S02]  /*1320*/  UIADD3 UR4, UPT, UPT, -UR11, URZ, URZ ;  /* 0x000000ff0b047290 */ /* 0x000fe4000fffe1ff */
[----:B------:R-:W-:Y:S01]  /*1330*/  IMAD.X R5, RZ, RZ, R11, P0 ;  /* 0x000000ffff057224 */ /* 0x000fe200000e060b */
[----:B------:R-:W-:-:S09]  /*1340*/  MOV R7, UR11 ;  /* 0x0000000b00077c02 */ /* 0x000fd20008000f00 */
.L_x_8:
[----:B------:R-:W-:-:S05]  /*1350*/  IMAD.MOV.U32 R4, RZ, RZ, R12 ;  /* 0x000000ffff047224 */ /* 0x000fca00078e000c */
[----:B------:R-:W2:Y:S04]  /*1360*/  LDG.E.CONSTANT R18, desc[UR6][R4.64+-0x20] ;  /* 0xffffe00604127981 */ /* 0x000ea8000c1e9900 */
[----:B------:R-:W2:Y:S04]  /*1370*/  LDG.E.CONSTANT R20, desc[UR6][R4.64+-0x1c] ;  /* 0xffffe40604147981 */ /* 0x000ea8000c1e9900 */
[----:B------:R-:W3:Y:S04]  /*1380*/  LDG.E.CONSTANT R21, desc[UR6][R4.64+-0x18] ;  /* 0xffffe80604157981 */ /* 0x000ee8000c1e9900 */
[----:B------:R-:W3:Y:S04]  /*1390*/  LDG.E.CONSTANT R22, desc[UR6][R4.64+-0x14] ;  /* 0xffffec0604167981 */ /* 0x000ee8000c1e9900 */
[----:B------:R-:W4:Y:S04]  /*13a0*/  LDG.E.CONSTANT R23, desc[UR6][R4.64+-0x10] ;  /* 0xfffff00604177981 */ /* 0x000f28000c1e9900 */
[----:B------:R-:W4:Y:S04]  /*13b0*/  LDG.E.CONSTANT R24, desc[UR6][R4.64+-0xc] ;  /* 0xfffff40604187981 */ /* 0x000f28000c1e9900 */
[----:B------:R-:W5:Y:S04]  /*13c0*/  LDG.E.CONSTANT R25, desc[UR6][R4.64+-0x8] ;  /* 0xfffff80604197981 */ /* 0x000f68000c1e9900 */
        /* <DEDUP_REMOVED lines=8> */
[----:B------:R0:W5:Y:S01]  /*1450*/  LDG.E.CONSTANT R0, desc[UR6][R4.64+0x1c] ;  /* 0x00001c0604007981 */ /* 0x000162000c1e9900 */
[----:B------:R-:W-:-:S04]  /*1460*/  UIADD3 UR4, UPT, UPT, UR4, 0x10, URZ ;  /* 0x0000001004047890 */ /* 0x000fc8000fffe0ff */
[----:B------:R-:W-:Y:S01]  /*1470*/  UISETP.NE.AND UP1, UPT, UR4, URZ, UPT ;  /* 0x000000ff0400728c */ /* 0x000fe2000bf25270 */
[----:B--2---:R-:W-:-:S04]  /*1480*/  FMNMX3 R18, R15, R18, R20, !PT ;  /* 0x000000120f127276 */ /* 0x004fc80007800014 */
[----:B---3--:R-:W-:-:S04]  /*1490*/  FMNMX3 R18, R18, R21, R22, !PT ;  /* 0x0000001512127276 */ /* 0x008fc80007800016 */
[----:B----4-:R-:W-:-:S04]  /*14a0*/  FMNMX3 R18, R18, R23, R24, !PT ;  /* 0x0000001712127276 */ /* 0x010fc80007800018 */
[----:B-----5:R-:W-:-:S04]  /*14b0*/  FMNMX3 R18, R18, R25, R26, !PT ;  /* 0x0000001912127276 */ /* 0x020fc8000780001a */
[----:B------:R-:W-:-:S04]  /*14c0*/  FMNMX3 R12, R18, R12, R19, !PT ;  /* 0x0000000c120c7276 */ /* 0x000fc80007800013 */
[----:B------:R-:W-:Y:S02]  /*14d0*/  FMNMX3 R8, R12, R17, R8, !PT ;  /* 0x000000110c087276 */ /* 0x000fe40007800008 */
[----:B------:R-:W-:-:S04]  /*14e0*/  IADD3 R12, P0, PT, R4, 0x40, RZ ;  /* 0x00000040040c7810 */ /* 0x000fc80007f1e0ff */
[----:B0-----:R-:W-:Y:S02]  /*14f0*/  IADD3.X R5, PT, PT, RZ, R5, RZ, P0, !PT ;  /* 0x00000005ff057210 */ /* 0x001fe400007fe4ff */
[----:B------:R-:W-:-:S04]  /*1500*/  FMNMX3 R6, R8, R13, R6, !PT ;  /* 0x0000000d08067276 */ /* 0x000fc80007800006 */
[----:B------:R-:W-:Y:S01]  /*1510*/  FMNMX3 R15, R6, R9, R0, !PT ;  /* 0x00000009060f7276 */ /* 0x000fe20007800000 */
[----:B------:R-:W-:Y:S06]  /*1520*/  BRA.U UP1, `(.L_x_8) ;  /* 0xfffffffd01887547 */ /* 0x000fec000b83ffff */
.L_x_7:
[----:B------:R-:W-:Y:S05]  /*1530*/  BRA.U !UP0, `(.L_x_1) ;  /* 0x0000000108ac7547 */ /* 0x000fea000b800000 */
[----:B------:R-:W-:Y:S02]  /*1540*/  UISETP.GE.U32.AND UP0, UPT, UR10, 0x8, UPT ;  /* 0x000000080a00788c */ /* 0x000fe4000bf06070 */
[----:B------:R-:W-:-:S04]  /*1550*/  ULOP3.LUT UR11, UR5, 0x7, URZ, 0xc0, !UPT ;  /* 0x00000007050b7892 */ /* 0x000fc8000f8ec0ff */
[----:B------:R-:W-:-:S03]  /*1560*/  UISETP.NE.AND UP1, UPT, UR11, URZ, UPT ;  /* 0x000000ff0b00728c */ /* 0x000fc6000bf25270 */
[----:B------:R-:W-:Y:S08]  /*1570*/  BRA.U !UP0, `(.L_x_9) ;  /* 0x0000000108387547 */ /* 0x000ff0000b800000 */
[----:B------:R-:W-:-:S05]  /*1580*/  IMAD.WIDE.U32 R4, R7, 0x4, R10 ;  /* 0x0000000407047825 */ /* 0x000fca00078e000a */
[----:B------:R-:W2:Y:S04]  /*1590*/  LDG.E.CONSTANT R0, desc[UR6][R4.64] ;  /* 0x0000000604007981 */ /* 0x000ea8000c1e9900 */
[----:B------:R-:W2:Y:S04]  /*15a0*/  LDG.E.CONSTANT R6, desc[UR6][R4.64+0x4] ;  /* 0x0000040604067981 */ /* 0x000ea8000c1e9900 */
[----:B------:R-:W3:Y:S04]  /*15b0*/  LDG.E.CONSTANT R9, desc[UR6][R4.64+0x8] ;  /* 0x0000080604097981 */ /* 0x000ee8000c1e9900 */
[----:B------:R-:W3:Y:S04]  /*15c0*/  LDG.E.CONSTANT R8, desc[UR6][R4.64+0xc] ;  /* 0x00000c0604087981 */ /* 0x000ee8000c1e9900 */
[----:B------:R-:W4:Y:S04]  /*15d0*/  LDG.E.CONSTANT R13, desc[UR6][R4.64+0x10] ;  /* 0x00001006040d7981 */ /* 0x000f28000c1e9900 */
[----:B------:R-:W4:Y:S04]  /*15e0*/  LDG.E.CONSTANT R12, desc[UR6][R4.64+0x14] ;  /* 0x00001406040c7981 */ /* 0x000f28000c1e9900 */
[----:B------:R-:W5:Y:S04]  /*15f0*/  LDG.E.CONSTANT R17, desc[UR6][R4.64+0x18] ;  /* 0x0000180604117981 */ /* 0x000f68000c1e9900 */
[----:B------:R-:W5:Y:S01]  /*1600*/  LDG.E.CONSTANT R18, desc[UR6][R4.64+0x1c] ;  /* 0x00001c0604127981 */ /* 0x000f62000c1e9900 */
[----:B------:R-:W-:Y:S01]  /*1610*/  VIADD R7, R7, 0x8 ;  /* 0x0000000807077836 */ /* 0x000fe20000000000 */
[----:B--2---:R-:W-:-:S04]  /*1620*/  FMNMX3 R0, R15, R0, R6, !PT ;  /* 0x000000000f007276 */ /* 0x004fc80007800006 */
[----:B---3--:R-:W-:-:S04]  /*1630*/  FMNMX3 R0, R0, R9, R8, !PT ;  /* 0x0000000900007276 */ /* 0x008fc80007800008 */
[----:B----4-:R-:W-:-:S04]  /*1640*/  FMNMX3 R0, R0, R13, R12, !PT ;  /* 0x0000000d00007276 */ /* 0x010fc8000780000c */
[----:B-----5:R-:W-:-:S07]  /*1650*/  FMNMX3 R15, R0, R17, R18, !PT ;  /* 0x00000011000f7276 */ /* 0x020fce0007800012 */
.L_x_9:
        /* <DEDUP_REMOVED lines=9> */
[----:B------:R-:W3:Y:S01]  /*16f0*/  LDG.E.CONSTANT R8, desc[UR6][R4.64+0xc] ;  /* 0x00000c0604087981 */ /* 0x000ee2000c1e9900 */
[----:B------:R-:W-:-:S02]  /*1700*/  IADD3 R7, PT, PT, R7, 0x4, RZ ;  /* 0x0000000407077810 */ /* 0x000fc40007ffe0ff */
[----:B--2---:R-:W-:-:S04]  /*1710*/  FMNMX3 R0, R15, R0, R6, !PT ;  /* 0x000000000f007276 */ /* 0x004fc80007800006 */
[----:B---3--:R-:W-:-:S07]  /*1720*/  FMNMX3 R15, R0, R9, R8, !PT ;  /* 0x00000009000f7276 */ /* 0x008fce0007800008 */
.L_x_10:
[----:B------:R-:W-:Y:S05]  /*1730*/  BRA.U !UP1, `(.L_x_1) ;  /* 0x00000001092c7547 */ /* 0x000fea000b800000 */
[----:B------:R-:W-:Y:S01]  /*1740*/  IMAD.WIDE.U32 R4, R7, 0x4, R2 ;  /* 0x0000000407047825 */ /* 0x000fe200078e0002 */
[----:B------:R-:W-:Y:S02]  /*1750*/  UIADD3 UR4, UPT, UPT, -UR4, URZ, URZ ;  /* 0x000000ff04047290 */ /* 0x000fe4000fffe1ff */
[----:B------:R-:W-:-:S04]  /*1760*/  IADD3 R4, P0, PT, R4, UR8, RZ ;  /* 0x0000000804047c10 */ /* 0x000fc8000ff1e0ff */
[----:B------:R-:W-:-:S09]  /*1770*/  IADD3.X R5, PT, PT, R5, UR9, RZ, P0, !PT ;  /* 0x0000000905057c10 */ /* 0x000fd200087fe4ff */
.L_x_11:
[----:B------:R0:W2:Y:S01]  /*1780*/  LDG.E.CONSTANT R0, desc[UR6][R4.64] ;  /* 0x0000000604007981 */ /* 0x0000a2000c1e9900 */
[----:B------:R-:W-:-:S04]  /*1790*/  UIADD3 UR4, UPT, UPT, UR4, 0x1, URZ ;  /* 0x0000000104047890 */ /* 0x000fc8000fffe0ff */
[----:B------:R-:W-:Y:S01]  /*17a0*/  UISETP.NE.AND UP0, UPT, UR4, URZ, UPT ;  /* 0x000000ff0400728c */ /* 0x000fe2000bf05270 */
[----:B0-----:R-:W-:-:S05]  /*17b0*/  IADD3 R4, P0, PT, R4, 0x4, RZ ;  /* 0x0000000404047810 */ /* 0x001fca0007f1e0ff */
[----:B------:R-:W-:Y:S01]  /*17c0*/  IMAD.X R5, RZ, RZ, R5, P0 ;  /* 0x000000ffff057224 */ /* 0x000fe200000e0605 */
[----:B--2---:R-:W-:Y:S02]  /*17d0*/  FMNMX R15, R0, R15, !PT ;  /* 0x0000000f000f7209 */ /* 0x004fe40007800000 */
[----:B------:R-:W-:Y:S05]  /*17e0*/  BRA.U UP0, `(.L_x_11) ;  /* 0xfffffffd00e47547 */ /* 0x000fea000b83ffff */
.L_x_1:
[----:B------:R-:W0:Y:S01]  /*17f0*/  LDC.64 R4, c[0x0][0x390] ;  /* 0x0000e400ff047b82 */ /* 0x000e220000000a00 */
[----:B------:R-:W1:Y:S01]  /*1800*/  LDCU.U8 UR4, c[0x0][0x3b0] ;  /* 0x00007600ff0477ac */ /* 0x000e620008000000 */
[----:B------:R-:W2:Y:S06]  /*1810*/  LDCU.64 UR8, c[0x0][0x388] ;  /* 0x00007100ff0877ac */ /* 0x000eac0008000a00 */
[----:B------:R-:W3:Y:S01]  /*1820*/  LDC.64 R6, c[0x0][0x398] ;  /* 0x0000e600ff067b82 */ /* 0x000ee20000000a00 */
[----:B0-----:R-:W-:-:S05]  /*1830*/  IMAD.WIDE R4, R16, 0x4, R4 ;  /* 0x0000000410047825 */ /* 0x001fca00078e0204 */
[----:B------:R-:W4:Y:S01]  /*1840*/  LDG.E R0, desc[UR6][R4.64] ;  /* 0x0000000604007981 */ /* 0x000f22000c1e1900 */
[----:B---3--:R-:W-:-:S05]  /*1850*/  IMAD.WIDE R6, R16, 0x4, R6 ;  /* 0x0000000410067825 */ /* 0x008fca00078e0206 */
[----:B------:R0:W5:Y:S01]  /*1860*/  LDG.E R18, desc[UR6][R6.64] ;  /* 0x0000000606127981 */ /* 0x000162000c1e1900 */
[----:B-1----:R-:W-:Y:S01]  /*1870*/  UPRMT UR4, UR4, 0x8880, URZ ;  /* 0x0000888004047896 */ /* 0x002fe200080000ff */
[----:B--2---:R-:W-:Y:S01]  /*1880*/  IADD3 R8, P0, PT, R2, UR8, RZ ;  /* 0x0000000802087c10 */ /* 0x004fe2000ff1e0ff */
[----:B------:R-:W-:Y:S02]  /*1890*/  HFMA2 R17, -RZ, RZ, 0, 0 ;  /* 0x00000000ff117431 */ /* 0x000fe400000001ff */
[----:B------:R-:W-:Y:S01]  /*18a0*/  UISETP.NE.AND UP0, UPT, UR4, URZ, UPT ;  /* 0x000000ff0400728c */ /* 0x000fe2000bf05270 */
[----:B------:R-:W-:Y:S02]  /*18b0*/  IADD3.X R9, PT, PT, R3, UR9, RZ, P0, !PT ;  /* 0x0000000903097c10 */ /* 0x000fe400087fe4ff */
[----:B----4-:R-:W-:-:S06]  /*18c0*/  FMNMX R15, R0, R15, !PT ;  /* 0x0000000f000f7209 */ /* 0x010fcc0007800000 */
[----:B0-----:R-:W-:Y:S05]  /*18d0*/  BRA.U !UP0, `(.L_x_12) ;  /* 0x00000011086c7547 */ /* 0x001fea000b800000 */
[----:B------:R-:W0:Y:S02]  /*18e0*/  LDCU UR4, c[0x0][0x3ac] ;  /* 0x00007580ff0477ac */ /* 0x000e240008000800 */
[----:B0-----:R-:W-:-:S09]  /*18f0*/  UISETP.GE.AND UP0, UPT, UR4, 0x1, UPT ;  /* 0x000000010400788c */ /* 0x001fd2000bf06270 */
[----:B------:R-:W-:Y:S05]  /*1900*/  BRA.U !UP0, `(.L_x_13) ;  /* 0x0000002508507547 */ /* 0x000fea000b800000 */
[----:B------:R-:W-:Y:S01]  /*1910*/  UIADD3 UR5, UPT, UPT, UR4, -0x1, URZ ;  /* 0xffffffff04057890 */ /* 0x000fe2000fffe0ff */
[----:B------:R-:W-:Y:S01]  /*1920*/  IMAD.MOV.U32 R17, RZ, RZ, RZ ;  /* 0x000000ffff117224 */ /* 0x000fe200078e00ff */
[----:B------:R-:W-:Y:S01]  /*1930*/  MOV R3, RZ ;  /* 0x000000ff00037202 */ /* 0x000fe20000000f00 */
[----:B------:R-:W-:Y:S02]  /*1940*/  ULOP3.LUT UR8, UR4, 0x3, URZ, 0xc0, !UPT ;  /* 0x0000000304087892 */ /* 0x000fe4000f8ec0ff */
[----:B------:R-:W-:-:S09]  /*1950*/  UISETP.GE.U32.AND UP0, UPT, UR5, 0x3, UPT ;  /* 0x000000030500788c */ /* 0x000fd2000bf06070 */
[----:B------:R-:W-:Y:S05]  /*1960*/  BRA.U !UP0, `(.L_x_14) ;  /* 0x0000000908f47547 */ /* 0x000fea000b800000 */
[----:B------:R-:W0:Y:S01]  /*1970*/  LDCU UR5, c[0x0][0x3b4] ;  /* 0x00007680ff0577ac */ /* 0x000e220008000800 */
[----:B------:R-:W-:Y:S01]  /*1980*/  IMAD.MOV.U32 R2, RZ, RZ, -0x800000 ;  /* 0xff800000ff027424 */ /* 0x000fe200078e00ff */
[----:B0-----:R-:W-:-:S06]  /*1990*/  UIADD3 UR9, UPT, UPT, UR5, 0x1, URZ ;  /* 0x0000000105097890 */ /* 0x001fcc000fffe0ff */
[----:B------:R-:W-:-:S13]  /*19a0*/  ISETP.GE.AND P0, PT, R16, UR9, PT ;  /* 0x0000000910007c0c */ /* 0x000fda000bf06270 */
[----:B------:R-:W2:Y:S01]  /*19b0*/  @P0 LDG.E.CONSTANT R2, desc[UR6][R10.64+0x4] ;  /* 0x000004060a020981 */ /* 0x000ea2000c1e9900 */
[----:B------:R-:W-:Y:S01]  /*19c0*/  ULOP3.LUT UR4, UR4, 0x7ffffffc, URZ, 0xc0, !UPT ;  /* 0x7ffffffc04047892 */ /* 0x000fe2000f8ec0ff */
[----:B------:R-:W-:Y:S01]  /*19d0*/  BSSY.RECONVERGENT B0, `(.L_x_15) ;  /* 0x0000011000007945 */ /* 0x000fe20003800200 */
[----:B------:R-:W-:-:S04]  /*19e0*/  HFMA2 R13, -RZ, RZ, 0, 0 ;  /* 0x00000000ff0d7431 */ /* 0x000fc800000001ff */
[----:B------:R-:W-:Y:S01]  /*19f0*/  IMAD.U32 R3, RZ, RZ, UR4 ;  /* 0x00000004ff037e24 */ /* 0x000fe2000f8e00ff */
[----:B--2---:R-:W-:-:S13]  /*1a00*/  FSETP.GTU.AND P0, PT, R2, -1.00000001504746621988e+30, PT ;  /* 0xf149f2ca0200780b */ /* 0x004fda0003f0c000 */
[----:B------:R-:W-:Y:S05]  /*1a10*/  @!P0 BRA `(.L_x_16) ;  /* 0x0000000000308947 */ /* 0x000fea0003800000 */
[----:B------:R-:W-:Y:S01]  /*1a20*/  FADD R2, -R15, R2 ;  /* 0x000000020f027221 */ /* 0x000fe20000000100 */
[----:B------:R-:W-:Y:S01]  /*1a30*/  MOV R13, 0x3bbb989d ;  /* 0x3bbb989d000d7802 */ /* 0x000fe20000000f00 */
[----:B------:R-:W-:-:S03]  /*1a40*/  IMAD.MOV.U32 R17, RZ, RZ, 0x437c0000 ;  /* 0x437c0000ff117424 */ /* 0x000fc600078e00ff */
[----:B------:R-:W-:-:S05]  /*1a50*/  FMNMX R2, R2, -80, !PT ;  /* 0xc2a0000002027809 */ /* 0x000fca0007800000 */
[----:B------:R-:W-:-:S04]  /*1a60*/  FFMA.SAT R12, R2, R13, 0.5 ;  /* 0x3f000000020c7423 */ /* 0x000fc8000000200d */
[----:B------:R-:W-:-:S04]  /*1a70*/  FFMA.RM R12, R12, R17, 12582913 ;  /* 0x4b4000010c0c7423 */ /* 0x000fc80000004011 */
[C---:B------:R-:W-:Y:S01]  /*1a80*/  FADD R13, R12.reuse, -12583039 ;  /* 0xcb40007f0c0d7421 */ /* 0x040fe20000000000 */
[----:B------:R-:W-:-:S03]  /*1a90*/  SHF.L.U32 R12, R12, 0x17, RZ ;  /* 0x000000170c0c7819 */ /* 0x000fc600000006ff */
[----:B------:R-:W-:-:S04]  /*1aa0*/  FFMA R13, R2, 1.4426950216293334961, -R13 ;  /* 0x3fb8aa3b020d7823 */ /* 0x000fc8000000080d */
[----:B------:R-:W-:-:S04]  /*1ab0*/  FFMA R2, R2, 1.925963033500011079e-08, R13 ;  /* 0x32a5706002027823 */ /* 0x000fc8000000000d */
[----:B------:R-:W0:Y:S02]  /*1ac0*/  MUFU.EX2 R13, R2 ;  /* 0x00000002000d7308 */ /* 0x000e240000000800 */
[----:B0-----:R-:W-:-:S07]  /*1ad0*/  FMUL R13, R12, R13 ;  /* 0x0000000d0c0d7220 */ /* 0x001fce0000400000 */
.L_x_16:
[----:B------:R-:W-:Y:S05]  /*1ae0*/  BSYNC.RECONVERGENT B0 ;  /* 0x0000000000007941 */ /* 0x000fea0003800200 */
.L_x_15:
[----:B------:R-:W-:Y:S01]  /*1af0*/  UIADD3 UR4, UPT, UPT, UR5, 0x2, URZ ;  /* 0x0000000205047890 */ /* 0x000fe2000fffe0ff */
[----:B------:R-:W-:-:S05]  /*1b00*/  IMAD.MOV.U32 R2, RZ, RZ, -0x800000 ;  /* 0xff800000ff027424 */ /* 0x000fca00078e00ff */
[----:B------:R-:W-:-:S13]  /*1b10*/  ISETP.GE.AND P0, PT, R16, UR4, PT ;  /* 0x0000000410007c0c */ /* 0x000fda000bf06270 */
[----:B------:R-:W2:Y:S01]  /*1b20*/  @P0 LDG.E.CONSTANT R2, desc[UR6][R10.64+0x8] ;  /* 0x000008060a020981 */ /* 0x000ea2000c1e9900 */
[----:B------:R-:W-:Y:S02]  /*1b30*/  ISETP.GE.AND P0, PT, R16, UR5, PT ;  /* 0x0000000510007c0c */ /* 0x000fe4000bf06270 */
[----:B------:R-:W-:-:S11]  /*1b40*/  MOV R12, 0xff800000 ;  /* 0xff800000000c7802 */ /* 0x000fd60000000f00 */
[----:B------:R0:W5:Y:S01]  /*1b50*/  @P0 LDG.E.CONSTANT R12, desc[UR6][R10.64] ;  /* 0x000000060a0c0981 */ /* 0x000162000c1e9900 */
[----:B------:R-:W-:Y:S01]  /*1b60*/  BSSY.RECONVERGENT B0, `(.L_x_17) ;  /* 0x0000010000007945 */ /* 0x000fe20003800200 */
[----:B------:R-:W-:Y:S01]  /*1b70*/  IMAD.MOV.U32 R19, RZ, RZ, RZ ;  /* 0x000000ffff137224 */ /* 0x000fe200078e00ff */
[----:B--2---:R-:W-:-:S13]  /*1b80*/  FSETP.GTU.AND P0, PT, R2, -1.00000001504746621988e+30, PT ;  /* 0xf149f2ca0200780b */ /* 0x004fda0003f0c000 */
[----:B0-----:R-:W-:Y:S05]  /*1b90*/  @!P0 BRA `(.L_x_18) ;  /* 0x0000000000308947 */ /* 0x001fea0003800000 */
[----:B------:R-:W-:Y:S01]  /*1ba0*/  FADD R2, -R15, R2 ;  /* 0x000000020f027221 */ /* 0x000fe20000000100 */
[----:B------:R-:W-:Y:S02]  /*1bb0*/  HFMA2 R17, -RZ, RZ, 0.96630859375, -0.0022525787353515625 ;  /* 0x3bbb989dff117431 */ /* 0x000fe400000001ff */
[----:B------:R-:W-:Y:S02]  /*1bc0*/  IMAD.MOV.U32 R20, RZ, RZ, 0x437c0000 ;  /* 0x437c0000ff147424 */ /* 0x000fe400078e00ff */
[----:B------:R-:W-:-:S05]  /*1bd0*/  FMNMX R2, R2, -80, !PT ;  /* 0xc2a0000002027809 */ /* 0x000fca0007800000 */
[----:B------:R-:W-:-:S04]  /*1be0*/  FFMA.SAT R17, R2, R17, 0.5 ;  /* 0x3f00000002117423 */ /* 0x000fc80000002011 */
[----:B------:R-:W-:-:S04]  /*1bf0*/  FFMA.RM R17, R17, R20, 12582913 ;  /* 0x4b40000111117423 */ /* 0x000fc80000004014 */
[C---:B------:R-:W-:Y:S01]  /*1c00*/  FADD R19, R17.reuse, -12583039 ;  /* 0xcb40007f11137421 */ /* 0x040fe20000000000 */
[----:B------:R-:W-:-:S03]  /*1c10*/  SHF.L.U32 R17, R17, 0x17, RZ ;  /* 0x0000001711117819 */ /* 0x000fc600000006ff */
[----:B------:R-:W-:-:S04]  /*1c20*/  FFMA R19, R2, 1.4426950216293334961, -R19 ;  /* 0x3fb8aa3b02137823 */ /* 0x000fc80000000813 */
[----:B------:R-:W-:-:S06]  /*1c30*/  FFMA R2, R2, 1.925963033500011079e-08, R19 ;  /* 0x32a5706002027823 */ /* 0x000fcc0000000013 */
[----:B------:R-:W0:Y:S02]  /*1c40*/  MUFU.EX2 R2, R2 ;  /* 0x0000000200027308 */ /* 0x000e240000000800 */
[----:B0-----:R-:W-:-:S07]  /*1c50*/  FMUL R19, R17, R2 ;  /* 0x0000000211137220 */ /* 0x001fce0000400000 */
.L_x_18:
[----:B------:R-:W-:Y:S05]  /*1c60*/  BSYNC.RECONVERGENT B0 ;  /* 0x0000000000007941 */ /* 0x000fea0003800200 */
.L_x_17:
[----:B------:R-:W-:Y:S01]  /*1c70*/  UIADD3 UR5, UPT, UPT, UR5, 0x3, URZ ;  /* 0x0000000305057890 */ /* 0x000fe2000fffe0ff */
[----:B------:R-:W-:-:S05]  /*1c80*/  IMAD.MOV.U32 R2, RZ, RZ, -0x800000 ;  /* 0xff800000ff027424 */ /* 0x000fca00078e00ff */
[----:B------:R-:W-:-:S13]  /*1c90*/  ISETP.GE.AND P0, PT, R16, UR5, PT ;  /* 0x0000000510007c0c */ /* 0x000fda000bf06270 */
[----:B------:R-:W2:Y:S01]  /*1ca0*/  @P0 LDG.E.CONSTANT R2, desc[UR6][R10.64+0xc] ;  /* 0x00000c060a020981 */ /* 0x000ea2000c1e9900 */
[----:B-----5:R-:W-:Y:S01]  /*1cb0*/  FSETP.GTU.AND P0, PT, R12, -1.00000001504746621988e+30, PT ;  /* 0xf149f2ca0c00780b */ /* 0x020fe20003f0c000 */
[----:B------:R-:W-:Y:S02]  /*1cc0*/  BSSY.RECONVERGENT B0, `(.L_x_19) ;  /* 0x000001f000007945 */ /* 0x000fe40003800200 */
[----:B------:R0:W-:Y:S10]  /*1cd0*/  STG.E desc[UR6][R8.64+0x4], R13 ;  /* 0x0000040d08007986 */ /* 0x0001f4000c101906 */
[----:B------:R-:W-:Y:S01]  /*1ce0*/  @P0 FADD R12, -R15, R12 ;  /* 0x0000000c0f0c0221 */ /* 0x000fe20000000100 */
[----:B------:R-:W-:Y:S01]  /*1cf0*/  @P0 MOV R17, 0x3bbb989d ;  /* 0x3bbb989d00110802 */ /* 0x000fe20000000f00 */
[----:B------:R-:W-:-:S03]  /*1d00*/  @P0 IMAD.MOV.U32 R20, RZ, RZ, 0x437c0000 ;  /* 0x437c0000ff140424 */ /* 0x000fc600078e00ff */
[----:B------:R-:W-:-:S05]  /*1d10*/  @P0 FMNMX R12, R12, -80, !PT ;  /* 0xc2a000000c0c0809 */ /* 0x000fca0007800000 */
[----:B------:R-:W-:-:S04]  /*1d20*/  @P0 FFMA.SAT R17, R12, R17, 0.5 ;  /* 0x3f0000000c110423 */ /* 0x000fc80000002011 */
[----:B------:R-:W-:-:S04]  /*1d30*/  @P0 FFMA.RM R20, R17, R20, 12582913 ;  /* 0x4b40000111140423 */ /* 0x000fc80000004014 */
[C---:B------:R-:W-:Y:S01]  /*1d40*/  @P0 FADD R17, R20.reuse, -12583039 ;  /* 0xcb40007f14110421 */ /* 0x040fe20000000000 */
[----:B------:R-:W-:-:S03]  /*1d50*/  @P0 IMAD.SHL.U32 R20, R20, 0x800000, RZ ;  /* 0x0080000014140824 */ /* 0x000fc600078e00ff */
[----:B------:R-:W-:-:S04]  /*1d60*/  @P0 FFMA R17, R12, 1.4426950216293334961, -R17 ;  /* 0x3fb8aa3b0c110823 */ /* 0x000fc80000000811 */
[----:B------:R-:W-:Y:S01]  /*1d70*/  @P0 FFMA R12, R12, 1.925963033500011079e-08, R17 ;  /* 0x32a570600c0c0823 */ /* 0x000fe20000000011 */
[----:B------:R-:W-:-:S03]  /*1d80*/  HFMA2 R17, -RZ, RZ, 0, 0 ;  /* 0x00000000ff117431 */ /* 0x000fc600000001ff */
[----:B------:R-:W1:Y:S02]  /*1d90*/  @P0 MUFU.EX2 R21, R12 ;  /* 0x0000000c00150308 */ /* 0x000e640000000800 */
[----:B-1----:R-:W-:Y:S01]  /*1da0*/  @P0 FMUL R17, R20, R21 ;  /* 0x0000001514110220 */ /* 0x002fe20000400000 */
[----:B------:R-:W-:-:S04]  /*1db0*/  MOV R21, RZ ;  /* 0x000000ff00157202 */ /* 0x000fc80000000f00 */
[----:B------:R0:W-:Y:S01]  /*1dc0*/  STG.E desc[UR6][R8.64], R17 ;  /* 0x0000001108007986 */ /* 0x0001e2000c101906 */
[----:B--2---:R-:W-:-:S13]  /*1dd0*/  FSETP.GTU.AND P0, PT, R2, -1.00000001504746621988e+30, PT ;  /* 0xf149f2ca0200780b */ /* 0x004fda0003f0c000 */
[----:B0-----:R-:W-:Y:S05]  /*1de0*/  @!P0 BRA `(.L_x_20) ;  /* 0x0000000000308947 */ /* 0x001fea0003800000 */
[----:B------:R-:W-:Y:S01]  /*1df0*/  FADD R2, -R15, R2 ;  /* 0x000000020f027221 */ /* 0x000fe20000000100 */
[----:B------:R-:W-:Y:S01]  /*1e00*/  IMAD.MOV.U32 R21, RZ, RZ, 0x3bbb989d ;  /* 0x3bbb989dff157424 */ /* 0x000fe200078e00ff */
[----:B------:R-:W-:-:S03]  /*1e10*/  MOV R23, 0x437c0000 ;  /* 0x437c000000177802 */ /* 0x000fc60000000f00 */
[----:B------:R-:W-:-:S05]  /*1e20*/  FMNMX R2, R2, -80, !PT ;  /* 0xc2a0000002027809 */ /* 0x000fca0007800000 */
[----:B------:R-:W-:-:S04]  /*1e30*/  FFMA.SAT R12, R2, R21, 0.5 ;  /* 0x3f000000020c7423 */ /* 0x000fc80000002015 */
[----:B------:R-:W-:-:S04]  /*1e40*/  FFMA.RM R12, R12, R23, 12582913 ;  /* 0x4b4000010c0c7423 */ /* 0x000fc80000004017 */
[C---:B------:R-:W-:Y:S01]  /*1e50*/  FADD R21, R12.reuse, -12583039 ;  /* 0xcb40007f0c157421 */ /* 0x040fe20000000000 */
[----:B------:R-:W-:-:S03]  /*1e60*/  IMAD.SHL.U32 R12, R12, 0x800000, RZ ;  /* 0x008000000c0c7824 */ /* 0x000fc600078e00ff */
[----:B------:R-:W-:-:S04]  /*1e70*/  FFMA R21, R2, 1.4426950216293334961, -R21 ;  /* 0x3fb8aa3b02157823 */ /* 0x000fc80000000815 */
[----:B------:R-:W-:-:S04]  /*1e80*/  FFMA R2, R2, 1.925963033500011079e-08, R21 ;  /* 0x32a5706002027823 */ /* 0x000fc80000000015 */
[----:B------:R-:W0:Y:S02]  /*1e90*/  MUFU.EX2 R21, R2 ;  /* 0x0000000200157308 */ /* 0x000e240000000800 */
[----:B0-----:R-:W-:-:S07]  /*1ea0*/  FMUL R21, R12, R21 ;  /* 0x000000150c157220 */ /* 0x001fce0000400000 */
.L_x_20:
[----:B------:R-:W-:Y:S05]  /*1eb0*/  BSYNC.RECONVERGENT B0 ;  /* 0x0000000000007941 */ /* 0x000fea0003800200 */
.L_x_19:
[----:B------:R0:W-:Y:S01]  /*1ec0*/  STG.E desc[UR6][R8.64+0x8], R19 ;  /* 0x0000081308007986 */ /* 0x0001e2000c101906 */
[----:B------:R-:W-:Y:S01]  /*1ed0*/  ISETP.NE.AND P0, PT, R3, 0x4, PT ;  /* 0x000000040300780c */ /* 0x000fe20003f05270 */
[----:B------:R-:W-:Y:S02]  /*1ee0*/  FADD R2, RZ, R17 ;  /* 0x00000011ff027221 */ /* 0x000fe40000000000 */
[----:B------:R0:W-:Y:S02]  /*1ef0*/  STG.E desc[UR6][R8.64+0xc], R21 ;  /* 0x00000c1508007986 */ /* 0x0001e4000c101906 */
[----:B------:R-:W-:-:S04]  /*1f00*/  FADD R2, R2, R13 ;  /* 0x0000000d02027221 */ /* 0x000fc80000000000 */
[----:B------:R-:W-:-:S04]  /*1f10*/  FADD R2, R2, R19 ;  /* 0x0000001302027221 */ /* 0x000fc80000000000 */
[----:B------:R-:W-:Y:S01]  /*1f20*/  FADD R17, R2, R21 ;  /* 0x0000001502117221 */ /* 0x000fe20000000000 */
[----:B------:R-:W-:Y:S06]  /*1f30*/  @!P0 BRA `(.L_x_14) ;  /* 0x0000000400808947 */ /* 0x000fec0003800000 */
[----:B0-----:R-:W-:Y:S01]  /*1f40*/  HFMA2 R19, -RZ, RZ, 0, 2.384185791015625e-07 ;  /* 0x00000004ff137431 */ /* 0x001fe200000001ff */
[----:B------:R-:W0:Y:S06]  /*1f50*/  LDCU UR4, c[0x0][0x3b4] ;  /* 0x00007680ff0477ac */ /* 0x000e2c0008000800 */
.L_x_27:
[C---:B0-----:R-:W-:Y:S01]  /*1f60*/  VIADD R25, R19.reuse, UR4 ;  /* 0x0000000413197c36 */ /* 0x041fe20008000000 */
[----:B------:R-:W-:Y:S01]  /*1f70*/  MOV R20, 0xff800000 ;  /* 0xff80000000147802 */ /* 0x000fe20000000f00 */
[----:B------:R-:W-:-:S03]  /*1f80*/  IMAD.WIDE.U32 R12, R19, 0x4, R10 ;  /* 0x00000004130c7825 */ /* 0x000fc600078e000a */
[----:B------:R-:W-:-:S13]  /*1f90*/  ISETP.GE.AND P0, PT, R16, R25, PT ;  /* 0x000000191000720c */ /* 0x000fda0003f06270 */
[----:B------:R-:W2:Y:S01]  /*1fa0*/  @P0 LDG.E.CONSTANT R20, desc[UR6][R12.64] ;  /* 0x000000060c140981 */ /* 0x000ea2000c1e9900 */
[C---:B------:R-:W-:Y:S01]  /*1fb0*/  VIADD R23, R25.reuse, 0x1 ;  /* 0x0000000119177836 */ /* 0x040fe20000000000 */
[C---:B------:R-:W-:Y:S01]  /*1fc0*/  IADD3 R21, PT, PT, R25.reuse, 0x2, RZ ;  /* 0x0000000219157810 */ /* 0x040fe20007ffe0ff */
[----:B------:R-:W-:Y:S02]  /*1fd0*/  IMAD.MOV.U32 R24, RZ, RZ, -0x800000 ;  /* 0xff800000ff187424 */ /* 0x000fe400078e00ff */
[----:B------:R-:W-:Y:S01]  /*1fe0*/  IMAD.MOV.U32 R22, RZ, RZ, -0x800000 ;  /* 0xff800000ff167424 */ /* 0x000fe200078e00ff */
[C---:B------:R-:W-:Y:S02]  /*1ff0*/  ISETP.GE.AND P0, PT, R16.reuse, R23, PT ;  /* 0x000000171000720c */ /* 0x040fe40003f06270 */
[----:B------:R-:W-:Y:S02]  /*2000*/  ISETP.GE.AND P1, PT, R16, R21, PT ;  /* 0x000000151000720c */ /* 0x000fe40003f26270 */
[----:B------:R-:W-:-:S04]  /*2010*/  IADD3 R21, PT, PT, R25, 0x3, RZ ;  /* 0x0000000319157810 */ /* 0x000fc80007ffe0ff */
[----:B------:R-:W-:-:S05]  /*2020*/  ISETP.GE.AND P2, PT, R16, R21, PT ;  /* 0x000000151000720c */ /* 0x000fca0003f46270 */
[----:B------:R-:W3:Y:S04]  /*2030*/  @P0 LDG.E.CONSTANT R24, desc[UR6][R12.64+0x4] ;  /* 0x000004060c180981 */ /* 0x000ee8000c1e9900 */
[----:B------:R-:W4:Y:S01]  /*2040*/  @P1 LDG.E.CONSTANT R22, desc[UR6][R12.64+0x8] ;  /* 0x000008060c161981 */ /* 0x000f22000c1e9900 */
[----:B------:R-:W-:-:S06]  /*2050*/  MOV R2, 0xff800000 ;  /* 0xff80000000027802 */ /* 0x000fcc0000000f00 */
[----:B------:R0:W5:Y:S01]  /*2060*/  @P2 LDG.E.CONSTANT R2, desc[UR6][R12.64+0xc] ;  /* 0x00000c060c022981 */ /* 0x000162000c1e9900 */
[----:B------:R-:W-:Y:S01]  /*2070*/  BSSY.RECONVERGENT B0, `(.L_x_21) ;  /* 0x000001f000007945 */ /* 0x000fe20003800200 */
[----:B--2---:R-:W-:-:S13]  /*2080*/  FSETP.GTU.AND P0, PT, R20, -1.00000001504746621988e+30, PT ;  /* 0xf149f2ca1400780b */ /* 0x004fda0003f0c000 */
[----:B------:R-:W-:Y:S01]  /*2090*/  @P0 FADD R20, -R15, R20 ;  /* 0x000000140f140221 */ /* 0x000fe20000000100 */
[----:B------:R-:W-:Y:S01]  /*20a0*/  @P0 IMAD.MOV.U32 R21, RZ, RZ, 0x3bbb989d ;  /* 0x3bbb989dff150424 */ /* 0x000fe200078e00ff */
[----:B------:R-:W-:-:S03]  /*20b0*/  @P0 MOV R26, 0x437c0000 ;  /* 0x437c0000001a0802 */ /* 0x000fc60000000f00 */
[----:B------:R-:W-:Y:S02]  /*20c0*/  @P0 FMNMX R20, R20, -80, !PT ;  /* 0xc2a0000014140809 */ /* 0x000fe40007800000 */
[----:B---3--:R-:W-:-:S03]  /*20d0*/  FSETP.GTU.AND P1, PT, R24, -1.00000001504746621988e+30, PT ;  /* 0xf149f2ca1800780b */ /* 0x008fc60003f2c000 */
[----:B------:R-:W-:Y:S01]  /*20e0*/  @P0 FFMA.SAT R21, R20, R21, 0.5 ;  /* 0x3f00000014150423 */ /* 0x000fe20000002015 */
[----:B----4-:R-:W-:-:S03]  /*20f0*/  FSETP.GTU.AND P2, PT, R22, -1.00000001504746621988e+30, PT ;  /* 0xf149f2ca1600780b */ /* 0x010fc60003f4c000 */
[----:B------:R-:W-:-:S04]  /*2100*/  @P0 FFMA.RM R21, R21, R26, 12582913 ;  /* 0x4b40000115150423 */ /* 0x000fc8000000401a */
[C---:B------:R-:W-:Y:S01]  /*2110*/  @P0 FADD R23, R21.reuse, -12583039 ;  /* 0xcb40007f15170421 */ /* 0x040fe20000000000 */
[----:B------:R-:W-:-:S03]  /*2120*/  @P0 SHF.L.U32 R21, R21, 0x17, RZ ;  /* 0x0000001715150819 */ /* 0x000fc600000006ff */
[----:B------:R-:W-:-:S04]  /*2130*/  @P0 FFMA R23, R20, 1.4426950216293334961, -R23 ;  /* 0x3fb8aa3b14170823 */ /* 0x000fc80000000817 */
[----:B------:R-:W-:Y:S01]  /*2140*/  @P0 FFMA R23, R20, 1.925963033500011079e-08, R23 ;  /* 0x32a5706014170823 */ /* 0x000fe20000000017 */
[----:B------:R-:W-:-:S03]  /*2150*/  IMAD.MOV.U32 R20, RZ, RZ, RZ ;  /* 0x000000ffff147224 */ /* 0x000fc600078e00ff */
[----:B0-----:R-:W0:Y:S02]  /*2160*/  @P0 MUFU.EX2 R12, R23 ;  /* 0x00000017000c0308 */ /* 0x001e240000000800 */
[----:B0-----:R-:W-:Y:S01]  /*2170*/  @P0 FMUL R20, R21, R12 ;  /* 0x0000000c15140220 */ /* 0x001fe20000400000 */
[----:B------:R-:W-:Y:S01]  /*2180*/  IMAD.MOV.U32 R21, RZ, RZ, RZ ;  /* 0x000000ffff157224 */ /* 0x000fe200078e00ff */
[----:B------:R-:W-:Y:S06]  /*2190*/  @!P1 BRA `(.L_x_22) ;  /* 0x0000000000309947 */ /* 0x000fec0003800000 */
        /* <DEDUP_REMOVED lines=12> */
.L_x_22:
[----:B------:R-:W-:Y:S05]  /*2260*/  BSYNC.RECONVERGENT B0 ;  /* 0x0000000000007941 */ /* 0x000fea0003800200 */
.L_x_21:
[----:B------:R-:W-:Y:S01]  /*2270*/  BSSY.RECONVERGENT B0, `(.L_x_23) ;  /* 0x0000010000007945 */ /* 0x000fe20003800200 */
[----:B------:R-:W-:-:S04]  /*2280*/  IMAD.WIDE.U32 R12, R19, 0x4, R8 ;  /* 0x00000004130c7825 */ /* 0x000fc800078e0008 */
[----:B------:R-:W-:Y:S01]  /*2290*/  IMAD.MOV.U32 R23, RZ, RZ, RZ ;  /* 0x000000ffff177224 */ /* 0x000fe200078e00ff */
[----:B------:R-:W-:Y:S06]  /*22a0*/  @!P2 BRA `(.L_x_24) ;  /* 0x000000000030a947 */ /* 0x000fec0003800000 */
        /* <DEDUP_REMOVED lines=12> */
.L_x_24:
[----:B------:R-:W-:Y:S05]  /*2370*/  BSYNC.RECONVERGENT B0 ;  /* 0x0000000000007941 */ /* 0x000fea0003800200 */
.L_x_23:
[----:B------:R0:W-:Y:S01]  /*2380*/  STG.E desc[UR6][R12.64+0x4], R21 ;  /* 0x000004150c007986 */ /* 0x0001e2000c101906 */
[----:B-----5:R-:W-:Y:S01]  /*2390*/  FSETP.GTU.AND P0, PT, R2, -1.00000001504746621988e+30, PT ;  /* 0xf149f2ca0200780b */ /* 0x020fe20003f0c000 */
[----:B------:R-:W-:Y:S01]  /*23a0*/  FADD R22, R20, R17 ;  /* 0x0000001114167221 */ /* 0x000fe20000000000 */
[----:B------:R-:W-:Y:S01]  /*23b0*/  BSSY.RECONVERGENT B0, `(.L_x_25) ;  /* 0x0000013000007945 */ /* 0x000fe20003800200 */
[----:B------:R0:W-:Y:S02]  /*23c0*/  STG.E desc[UR6][R12.64+0x8], R23 ;  /* 0x000008170c007986 */ /* 0x0001e4000c101906 */
[----:B------:R-:W-:Y:S02]  /*23d0*/  FADD R22, R22, R21 ;  /* 0x0000001516167221 */ /* 0x000fe40000000000 */
[----:B------:R0:W-:Y:S02]  /*23e0*/  STG.E desc[UR6][R12.64], R20 ;  /* 0x000000140c007986 */ /* 0x0001e4000c101906 */
[----:B------:R-:W-:Y:S01]  /*23f0*/  FADD R17, R22, R23 ;  /* 0x0000001716117221 */ /* 0x000fe20000000000 */
[----:B------:R-:W-:-:S03]  /*2400*/  IMAD.MOV.U32 R22, RZ, RZ, RZ ;  /* 0x000000ffff167224 */ /* 0x000fc600078e00ff */
[----:B------:R-:W-:Y:S05]  /*2410*/  @!P0 BRA `(.L_x_26) ;  /* 0x0000000000308947 */ /* 0x000fea0003800000 */
[----:B------:R-:W-:Y:S01]  /*2420*/  FADD R2, -R15, R2 ;  /* 0x000000020f027221 */ /* 0x000fe20000000100 */
[----:B0-----:R-:W-:Y:S01]  /*2430*/  MOV R21, 0x3bbb989d ;  /* 0x3bbb989d00157802 */ /* 0x001fe20000000f00 */
        /* <DEDUP_REMOVED lines=10> */
.L_x_26:
[----:B------:R-:W-:Y:S05]  /*24e0*/  BSYNC.RECONVERGENT B0 ;  /* 0x0000000000007941 */ /* 0x000fea0003800200 */
.L_x_25:
[----:B------:R1:W-:Y:S01]  /*24f0*/  STG.E desc[UR6][R12.64+0xc], R22 ;  /* 0x00000c160c007986 */ /* 0x0003e2000c101906 */
[----:B------:R-:W-:Y:S02]  /*2500*/  VIADD R19, R19, 0x4 ;  /* 0x0000000413137836 */ /* 0x000fe40000000000 */
[----:B------:R-:W-:-:S03]  /*2510*/  FADD R17, R17, R22 ;  /* 0x0000001611117221 */ /* 0x000fc60000000000 */
[----:B------:R-:W-:-:S13]  /*2520*/  ISETP.NE.AND P0, PT, R19, R3, PT ;  /* 0x000000031300720c */ /* 0x000fda0003f05270 */
[----:B-1----:R-:W-:Y:S05]  /*2530*/  @P0 BRA `(.L_x_27) ;  /* 0xfffffff800880947 */ /* 0x002fea000383ffff */
.L_x_14:
[----:B------:R-:W-:-:S09]  /*2540*/  UISETP.NE.AND UP0, UPT, UR8, URZ, UPT ;  /* 0x000000ff0800728c */ /* 0x000fd2000bf05270 */
[----:B------:R-:W-:Y:S05]  /*2550*/  BRA.U !UP0, `(.L_x_13) ;  /* 0x00000019083c7547 */ /* 0x000fea000b800000 */
[----:B------:R-:W-:-:S09]  /*2560*/  UISETP.NE.AND UP0, UPT, UR8, 0x1, UPT ;  /* 0x000000010800788c */ /* 0x000fd2000bf05270 */
[----:B------:R-:W-:Y:S05]  /*2570*/  BRA.U !UP0, `(.L_x_28) ;  /* 0x0000000108bc7547 */ /* 0x000fea000b800000 */
[----:B------:R-:W1:Y:S01]  /*2580*/  LDCU UR4, c[0x0][0x3b4] ;  /* 0x00007680ff0477ac */ /* 0x000e620008000800 */
[----:B0-----:R-:W-:Y:S02]  /*2590*/  IMAD.MOV.U32 R20, RZ, RZ, -0x800000 ;  /* 0xff800000ff147424 */ /* 0x001fe400078e00ff */
[C---:B------:R-:W-:Y:S01]  /*25a0*/  IMAD.WIDE.U32 R12, R3.reuse, 0x4, R10 ;  /* 0x00000004030c7825 */ /* 0x040fe200078e000a */
[----:B-1----:R-:W-:-:S04]  /*25b0*/  IADD3 R19, PT, PT, R3, UR4, RZ ;  /* 0x0000000403137c10 */ /* 0x002fc8000fffe0ff */
[----:B------:R-:W-:-:S13]  /*25c0*/  ISETP.GE.AND P0, PT, R16, R19, PT ;  /* 0x000000131000720c */ /* 0x000fda0003f06270 */
[----:B------:R-:W2:Y:S01]  /*25d0*/  @P0 LDG.E.CONSTANT R20, desc[UR6][R12.64] ;  /* 0x000000060c140981 */ /* 0x000ea2000c1e9900 */
[----:B------:R-:W-:Y:S01]  /*25e0*/  IADD3 R19, PT, PT, R19, 0x1, RZ ;  /* 0x0000000113137810 */ /* 0x000fe20007ffe0ff */
[----:B------:R-:W-:-:S03]  /*25f0*/  IMAD.MOV.U32 R2, RZ, RZ, -0x800000 ;  /* 0xff800000ff027424 */ /* 0x000fc600078e00ff */
[----:B------:R-:W-:-:S13]  /*2600*/  ISETP.GE.AND P0, PT, R16, R19, PT ;  /* 0x000000131000720c */ /* 0x000fda0003f06270 */
[----:B------:R0:W3:Y:S01]  /*2610*/  @P0 LDG.E.CONSTANT R2, desc[UR6][R12.64+0x4] ;  /* 0x000004060c020981 */ /* 0x0000e2000c1e9900 */
[----:B------:R-:W-:Y:S01]  /*2620*/  BSSY.RECONVERGENT B0, `(.L_x_29) ;  /* 0x000001f000007945 */ /* 0x000fe20003800200 */
[----:B0-----:R-:W-:Y:S01]  /*2630*/  IMAD.WIDE.U32 R12, R3, 0x4, R8 ;  /* 0x00000004030c7825 */ /* 0x001fe200078e0008 */
[----:B--2---:R-:W-:-:S13]  /*2640*/  FSETP.GTU.AND P0, PT, R20, -1.00000001504746621988e+30, PT ;  /* 0xf149f2ca1400780b */ /* 0x004fda0003f0c000 */
[----:B------:R-:W-:Y:S01]  /*2650*/  @P0 FADD R20, -R15, R20 ;  /* 0x000000140f140221 */ /* 0x000fe20000000100 */
[----:B------:R-:W-:Y:S01]  /*2660*/  @P0 MOV R19, 0x3bbb989d ;  /* 0x3bbb989d00130802 */ /* 0x000fe20000000f00 */
[----:B------:R-:W-:-:S03]  /*2670*/  @P0 IMAD.MOV.U32 R22, RZ, RZ, 0x437c0000 ;  /* 0x437c0000ff160424 */ /* 0x000fc600078e00ff */
[----:B------:R-:W-:Y:S02]  /*2680*/  @P0 FMNMX R20, R20, -80, !PT ;  /* 0xc2a0000014140809 */ /* 0x000fe40007800000 */
[----:B---3--:R-:W-:-:S03]  /*2690*/  FSETP.GTU.AND P1, PT, R2, -1.00000001504746621988e+30, PT ;  /* 0xf149f2ca0200780b */ /* 0x008fc60003f2c000 */
[----:B------:R-:W-:-:S04]  /*26a0*/  @P0 FFMA.SAT R19, R20, R19, 0.5 ;  /* 0x3f00000014130423 */ /* 0x000fc80000002013 */
[----:B------:R-:W-:-:S04]  /*26b0*/  @P0 FFMA.RM R21, R19, R22, 12582913 ;  /* 0x4b40000113150423 */ /* 0x000fc80000004016 */
[C---:B------:R-:W-:Y:S01]  /*26c0*/  @P0 FADD R19, R21.reuse, -12583039 ;  /* 0xcb40007f15130421 */ /* 0x040fe20000000000 */
[----:B------:R-:W-:-:S03]  /*26d0*/  @P0 IMAD.SHL.U32 R21, R21, 0x800000, RZ ;  /* 0x0080000015150824 */ /* 0x000fc600078e00ff */
[----:B------:R-:W-:-:S04]  /*26e0*/  @P0 FFMA R19, R20, 1.4426950216293334961, -R19 ;  /* 0x3fb8aa3b14130823 */ /* 0x000fc80000000813 */
[----:B------:R-:W-:Y:S01]  /*26f0*/  @P0 FFMA R20, R20, 1.925963033500011079e-08, R19 ;  /* 0x32a5706014140823 */ /* 0x000fe20000000013 */
[----:B------:R-:W-:-:S05]  /*2700*/  HFMA2 R19, -RZ, RZ, 0, 0 ;  /* 0x00000000ff137431 */ /* 0x000fca00000001ff */
[----:B------:R-:W0:Y:S02]  /*2710*/  @P0 MUFU.EX2 R20, R20 ;  /* 0x0000001400140308 */ /* 0x000e240000000800 */
[----:B0-----:R-:W-:Y:S01]  /*2720*/  @P0 FMUL R19, R21, R20 ;  /* 0x0000001415130220 */ /* 0x001fe20000400000 */
[----:B------:R-:W-:Y:S01]  /*2730*/  MOV R21, RZ ;  /* 0x000000ff00157202 */ /* 0x000fe20000000f00 */
[----:B------:R-:W-:Y:S06]  /*2740*/  @!P1 BRA `(.L_x_30) ;  /* 0x0000000000309947 */ /* 0x000fec0003800000 */
        /* <DEDUP_REMOVED lines=12> */
.L_x_30:
[----:B------:R-:W-:Y:S05]  /*2810*/  BSYNC.RECONVERGENT B0 ;  /* 0x0000000000007941 */ /* 0x000fea0003800200 */
.L_x_29:
[----:B------:R1:W-:Y:S01]  /*2820*/  STG.E desc[UR6][R12.64+0x4], R21 ;  /* 0x000004150c007986 */ /* 0x0003e2000c101906 */
[----:B------:R-:W-:Y:S01]  /*2830*/  FADD R2, R17, R19 ;  /* 0x0000001311027221 */ /* 0x000fe20000000000 */
[----:B------:R-:W-:Y:S02]  /*2840*/  IADD3 R3, PT, PT, R3, 0x2, RZ ;  /* 0x0000000203037810 */ /* 0x000fe40007ffe0ff */
[----:B------:R1:W-:Y:S01]  /*2850*/  STG.E desc[UR6][R12.64], R19 ;  /* 0x000000130c007986 */ /* 0x0003e2000c101906 */
[----:B------:R-:W-:-:S07]  /*2860*/  FADD R17, R2, R21 ;  /* 0x0000001502117221 */ /* 0x000fce0000000000 */
.L_x_28:
[----:B------:R-:W2:Y:S02]  /*2870*/  LDCU UR4, c[0x0][0x3ac] ;  /* 0x00007580ff0477ac */ /* 0x000ea40008000800 */
[----:B--2---:R-:W-:-:S04]  /*2880*/  ULOP3.LUT UR4, UR4, 0x1, URZ, 0xc0, !UPT ;  /* 0x0000000104047892 */ /* 0x004fc8000f8ec0ff */
[----:B------:R-:W-:-:S09]  /*2890*/  UISETP.NE.U32.AND UP0, UPT, UR4, 0x1, UPT ;  /* 0x000000010400788c */ /* 0x000fd2000bf05070 */
[----:B------:R-:W-:Y:S05]  /*28a0*/  BRA.U UP0, `(.L_x_13) ;  /* 0x0000001500687547 */ /* 0x000fea000b800000 */
[----:B------:R-:W2:Y:S01]  /*28b0*/  LDCU UR4, c[0x0][0x3b4] ;  /* 0x00007680ff0477ac */ /* 0x000ea20008000800 */
[----:B------:R-:W-:Y:S01]  /*28c0*/  BSSY.RECONVERGENT B0, `(.L_x_31) ;  /* 0x0000007000007945 */ /* 0x000fe20003800200 */
[----:B01----:R-:W-:Y:S01]  /*28d0*/  MOV R12, 0xff800000 ;  /* 0xff800000000c7802 */ /* 0x003fe20000000f00 */
[----:B--2---:R-:W-:-:S05]  /*28e0*/  VIADD R13, R3, UR4 ;  /* 0x00000004030d7c36 */ /* 0x004fca0008000000 */
[----:B------:R-:W-:-:S13]  /*28f0*/  ISETP.GE.AND P0, PT, R16, R13, PT ;  /* 0x0000000d1000720c */ /* 0x000fda0003f06270 */
[----:B------:R-:W-:Y:S05]  /*2900*/  @!P0 BRA `(.L_x_32) ;  /* 0x0000000000088947 */ /* 0x000fea0003800000 */
[----:B------:R-:W-:-:S05]  /*2910*/  IMAD.WIDE.U32 R10, R3, 0x4, R10 ;  /* 0x00000004030a7825 */ /* 0x000fca00078e000a */
[----:B------:R0:W5:Y:S02]  /*2920*/  LDG.E.CONSTANT R12, desc[UR6][R10.64] ;  /* 0x000000060a0c7981 */ /* 0x000164000c1e9900 */
.L_x_32:
[----:B------:R-:W-:Y:S05]  /*2930*/  BSYNC.RECONVERGENT B0 ;  /* 0x0000000000007941 */ /* 0x000fea0003800200 */
.L_x_31:
[----:B-----5:R-:W-:Y:S01]  /*2940*/  FSETP.GTU.AND P0, PT, R12, -1.00000001504746621988e+30, PT ;  /* 0xf149f2ca0c00780b */ /* 0x020fe20003f0c000 */
[----:B------:R-:W-:Y:S01]  /*2950*/  BSSY.RECONVERGENT B0, `(.L_x_33) ;  /* 0x0000010000007945 */ /* 0x000fe20003800200 */
[----:B------:R-:W-:-:S04]  /*2960*/  IMAD.WIDE.U32 R2, R3, 0x4, R8 ;  /* 0x0000000403027825 */ /* 0x000fc800078e0008 */
[----:B0-----:R-:W-:-:S07]  /*2970*/  IMAD.MOV.U32 R10, RZ, RZ, RZ ;  /* 0x000000ffff0a7224 */ /* 0x001fce00078e00ff */
[----:B------:R-:W-:Y:S05]  /*2980*/  @!P0 BRA `(.L_x_34) ;  /* 0x0000000000308947 */ /* 0x000fea0003800000 */
        /* <DEDUP_REMOVED lines=12> */
.L_x_34:
[----:B------:R-:W-:Y:S05]  /*2a50*/  BSYNC.RECONVERGENT B0 ;  /* 0x0000000000007941 */ /* 0x000fea0003800200 */
.L_x_33:
[----:B------:R2:W-:Y:S01]  /*2a60*/  STG.E desc[UR6][R2.64], R10 ;  /* 0x0000000a02007986 */ /* 0x0005e2000c101906 */
[----:B------:R-:W-:Y:S01]  /*2a70*/  FADD R17, R17, R10 ;  /* 0x0000000a11117221 */ /* 0x000fe20000000000 */
[----:B------:R-:W-:Y:S06]  /*2a80*/  BRA `(.L_x_13) ;  /* 0x0000001000f07947 */ /* 0x000fec0003800000 */
.L_x_12:
        /* <DEDUP_REMOVED lines=9> */
[----:B------:R-:W0:Y:S01]  /*2b20*/  LDCU.64 UR12, c[0x0][0x380] ;  /* 0x00007000ff0c77ac */ /* 0x000e220008000a00 */
[----:B------:R-:W-:Y:S01]  /*2b30*/  IADD3 R26, P0, PT, R2, 0x10, RZ ;  /* 0x00000010021a7810 */ /* 0x000fe20007f1e0ff */
[----:B------:R-:W-:Y:S01]  /*2b40*/  HFMA2 R17, -RZ, RZ, 0, 0 ;  /* 0x00000000ff117431 */ /* 0x000fe200000001ff */
[----:B------:R-:W-:-:S03]  /*2b50*/  ULOP3.LUT UR4, UR4, 0x7ffffff8, URZ, 0xc0, !UPT ;  /* 0x7ffffff804047892 */ /* 0x000fc6000f8ec0ff */
[----:B------:R-:W-:Y:S01]  /*2b60*/  IMAD.X R2, RZ, RZ, R3, P0 ;  /* 0x000000ffff027224 */ /* 0x000fe200000e0603 */
[----:B------:R-:W-:Y:S02]  /*2b70*/  UIADD3 UR5, UPT, UPT, -UR4, URZ, URZ ;  /* 0x000000ff04057290 */ /* 0x000fe4000fffe1ff */
[----:B------:R-:W-:Y:S01]  /*2b80*/  IMAD.U32 R19, RZ, RZ, UR4 ;  /* 0x00000004ff137e24 */ /* 0x000fe2000f8e00ff */
[C---:B0-----:R-:W-:Y:S02]  /*2b90*/  IADD3 R12, P0, PT, R26.reuse, UR12, RZ ;  /* 0x0000000c1a0c7c10 */ /* 0x041fe4000ff1e0ff */
[----:B------:R-:W-:Y:S02]  /*2ba0*/  IADD3 R26, P1, PT, R26, UR8, RZ ;  /* 0x000000081a1a7c10 */ /* 0x000fe4000ff3e0ff */
[C---:B------:R-:W-:Y:S02]  /*2bb0*/  IADD3.X R13, PT, PT, R2.reuse, UR13, RZ, P0, !PT ;  /* 0x0000000d020d7c10 */ /* 0x040fe400087fe4ff */
[----:B------:R-:W-:-:S09]  /*2bc0*/  IADD3.X R29, PT, PT, R2, UR9, RZ, P1, !PT ;  /* 0x00000009021d7c10 */ /* 0x000fd20008ffe4ff */
.L_x_38:
[----:B------:R-:W2:Y:S04]  /*2bd0*/  LDG.E.CONSTANT R22, desc[UR6][R12.64+-0x10] ;  /* 0xfffff0060c167981 */ /* 0x000ea8000c1e9900 */
[----:B------:R-:W3:Y:S04]  /*2be0*/  LDG.E.CONSTANT R24, desc[UR6][R12.64+-0xc] ;  /* 0xfffff4060c187981 */ /* 0x000ee8000c1e9900 */
[----:B------:R-:W4:Y:S04]  /*2bf0*/  LDG.E.CONSTANT R20, desc[UR6][R12.64+-0x8] ;  /* 0xfffff8060c147981 */ /* 0x000f28000c1e9900 */
[----:B------:R-:W4:Y:S01]  /*2c00*/  LDG.E.CONSTANT R2, desc[UR6][R12.64+-0x4] ;  /* 0xfffffc060c027981 */ /* 0x000f22000c1e9900 */
[----:B------:R-:W-:Y:S01]  /*2c10*/  IMAD.MOV.U32 R27, RZ, RZ, RZ ;  /* 0x000000ffff1b7224 */ /* 0x000fe200078e00ff */
[----:B--2---:R-:W-:-:S02]  /*2c20*/  FSETP.GTU.AND P0, PT, R22, -1.00000001504746621988e+30, PT ;  /* 0xf149f2ca1600780b */ /* 0x004fc40003f0c000 */
[----:B---3--:R-:W-:Y:S02]  /*2c30*/  FSETP.GTU.AND P1, PT, R24, -1.00000001504746621988e+30, PT ;  /* 0xf149f2ca1800780b */ /* 0x008fe40003f2c000 */
[----:B----4-:R-:W-:-:S09]  /*2c40*/  FSETP.GTU.AND P2, PT, R20, -1.00000001504746621988e+30, PT ;  /* 0xf149f2ca1400780b */ /* 0x010fd20003f4c000 */
[C---:B------:R-:W-:Y:S01]  /*2c50*/  @P0 FADD R23, -R15.reuse, R22 ;  /* 0x000000160f170221 */ /* 0x040fe20000000100 */
[----:B------:R-:W-:Y:S01]  /*2c60*/  @P0 MOV R28, 0x3bbb989d ;  /* 0x3bbb989d001c0802 */ /* 0x000fe20000000f00 */
[----:B------:R-:W-:-:S03]  /*2c70*/  @P1 FADD R22, -R15, R24 ;  /* 0x000000180f161221 */ /* 0x000fc60000000100 */
[----:B------:R-:W-:Y:S01]  /*2c80*/  @P0 FMNMX R23, R23, -80, !PT ;  /* 0xc2a0000017170809 */ /* 0x000fe20007800000 */
[----:B------:R-:W-:Y:S01]  /*2c90*/  @P0 IMAD.MOV.U32 R24, RZ, RZ, 0x437c0000 ;  /* 0x437c0000ff180424 */ /* 0x000fe200078e00ff */
[----:B------:R-:W-:Y:S02]  /*2ca0*/  @P1 MOV R3, 0x3bbb989d ;  /* 0x3bbb989d00031802 */ /* 0x000fe40000000f00 */
[----:B------:R-:W-:Y:S01]  /*2cb0*/  @P1 FMNMX R22, R22, -80, !PT ;  /* 0xc2a0000016161809 */ /* 0x000fe20007800000 */
[----:B------:R-:W-:-:S04]  /*2cc0*/  @P0 FFMA.SAT R21, R23, R28, 0.5 ;  /* 0x3f00000017150423 */ /* 0x000fc8000000201c */
[----:B------:R-:W-:Y:S01]  /*2cd0*/  @P0 FFMA.RM R21, R21, R24, 12582913 ;  /* 0x4b40000115150423 */ /* 0x000fe20000004018 */
[----:B------:R-:W-:Y:S01]  /*2ce0*/  @P1 FFMA.SAT R3, R22, R3, 0.5 ;  /* 0x3f00000016031423 */ /* 0x000fe20000002003 */
[----:B------:R-:W-:-:S04]  /*2cf0*/  @P1 IMAD.MOV.U32 R24, RZ, RZ, 0x437c0000 ;  /* 0x437c0000ff181424 */ /* 0x000fc800078e00ff */
[----:B------:R-:W-:Y:S01]  /*2d00*/  @P1 FFMA.RM R3, R3, R24, 12582913 ;  /* 0x4b40000103031423 */ /* 0x000fe20000004018 */
[----:B------:R-:W-:-:S04]  /*2d10*/  @P0 FADD R24, R21, -12583039 ;  /* 0xcb40007f15180421 */ /* 0x000fc80000000000 */
[----:B------:R-:W-:-:S04]  /*2d20*/  @P0 FFMA R24, R23, 1.4426950216293334961, -R24 ;  /* 0x3fb8aa3b17180823 */ /* 0x000fc80000000818 */
[----:B------:R-:W-:Y:S01]  /*2d30*/  @P0 FFMA R24, R23, 1.925963033500011079e-08, R24 ;  /* 0x32a5706017180823 */ /* 0x000fe20000000018 */
[C---:B------:R-:W-:Y:S01]  /*2d40*/  @P1 FADD R23, R3.reuse, -12583039 ;  /* 0xcb40007f03171421 */ /* 0x040fe20000000000 */
[----:B------:R-:W-:-:S03]  /*2d50*/  @P1 SHF.L.U32 R3, R3, 0x17, RZ ;  /* 0x0000001703031819 */ /* 0x000fc600000006ff */
[C---:B------:R-:W-:Y:S02]  /*2d60*/  @P1 FFMA R25, R22.reuse, 1.4426950216293334961, -R23 ;  /* 0x3fb8aa3b16191823 */ /* 0x040fe40000000817 */
[----:B------:R-:W0:Y:S02]  /*2d70*/  @P0 MUFU.EX2 R23, R24 ;  /* 0x0000001800170308 */ /* 0x000e240000000800 */
[----:B------:R-:W-:Y:S01]  /*2d80*/  @P1 FFMA R22, R22, 1.925963033500011079e-08, R25 ;  /* 0x32a5706016161823 */ /* 0x000fe20000000019 */
[----:B------:R-:W-:Y:S01]  /*2d90*/  @P2 FADD R25, -R15, R20 ;  /* 0x000000140f192221 */ /* 0x000fe20000000100 */
[----:B------:R-:W-:Y:S01]  /*2da0*/  @P0 SHF.L.U32 R20, R21, 0x17, RZ ;  /* 0x0000001715140819 */ /* 0x000fe200000006ff */
[----:B------:R-:W-:-:S03]  /*2db0*/  IMAD.MOV.U32 R21, RZ, RZ, RZ ;  /* 0x000000ffff157224 */ /* 0x000fc600078e00ff */
[----:B------:R-:W1:Y:S01]  /*2dc0*/  @P1 MUFU.EX2 R22, R22 ;  /* 0x0000001600161308 */ /* 0x000e620000000800 */
[----:B0-----:R-:W-:Y:S01]  /*2dd0*/  @P0 FMUL R27, R20, R23 ;  /* 0x00000017141b0220 */ /* 0x001fe20000400000 */
[----:B------:R-:W-:Y:S02]  /*2de0*/  @P2 FMNMX R23, R25, -80, !PT ;  /* 0xc2a0000019172809 */ /* 0x000fe40007800000 */
[----:B------:R-:W-:Y:S01]  /*2df0*/  @P2 MOV R20, 0x3bbb989d ;  /* 0x3bbb989d00142802 */ /* 0x000fe20000000f00 */
[----:B-1----:R-:W-:-:S04]  /*2e00*/  @P1 FMUL R21, R3, R22 ;  /* 0x0000001603151220 */ /* 0x002fc80000400000 */
[----:B------:R-:W-:Y:S02]  /*2e10*/  @P2 FFMA.SAT R3, R23, R20, 0.5 ;  /* 0x3f00000017032423 */ /* 0x000fe40000002014 */
[----:B------:R-:W2:Y:S01]  /*2e20*/  LDG.E.CONSTANT R20, desc[UR6][R12.64] ;  /* 0x000000060c147981 */ /* 0x000ea2000c1e9900 */
[----:B------:R-:W-:Y:S01]  /*2e30*/  @P2 IMAD.MOV.U32 R22, RZ, RZ, 0x437c0000 ;  /* 0x437c0000ff162424 */ /* 0x000fe200078e00ff */
[----:B------:R-:W-:-:S03]  /*2e40*/  FSETP.GTU.AND P0, PT, R2, -1.00000001504746621988e+30, PT ;  /* 0xf149f2ca0200780b */ /* 0x000fc60003f0c000 */
[----:B------:R-:W-:-:S04]  /*2e50*/  @P2 FFMA.RM R3, R3, R22, 12582913 ;  /* 0x4b40000103032423 */ /* 0x000fc80000004016 */
[C---:B------:R-:W-:Y:S01]  /*2e60*/  @P2 FADD R22, R3.reuse, -12583039 ;  /* 0xcb40007f03162421 */ /* 0x040fe20000000000 */
[----:B------:R-:W-:-:S03]  /*2e70*/  @P2 SHF.L.U32 R3, R3, 0x17, RZ ;  /* 0x0000001703032819 */ /* 0x000fc600000006ff */
[----:B------:R-:W-:Y:S02]  /*2e80*/  @P2 FFMA R22, R23, 1.4426950216293334961, -R22 ;  /* 0x3fb8aa3b17162823 */ /* 0x000fe40000000816 */
[----:B------:R-:W-:Y:S01]  /*2e90*/  @P0 FADD R2, -R15, R2 ;  /* 0x000000020f020221 */ /* 0x000fe20000000100 */
[----:B------:R-:W-:Y:S01]  /*2ea0*/  @P0 MOV R25, 0x437c0000 ;  /* 0x437c000000190802 */ /* 0x000fe20000000f00 */
[----:B------:R-:W-:Y:S01]  /*2eb0*/  @P2 FFMA R22, R23, 1.925963033500011079e-08, R22 ;  /* 0x32a5706017162823 */ /* 0x000fe20000000016 */
[----:B------:R-:W-:-:S05]  /*2ec0*/  MOV R23, RZ ;  /* 0x000000ff00177202 */ /* 0x000fca0000000f00 */
[----:B------:R-:W0:Y:S02]  /*2ed0*/  @P2 MUFU.EX2 R22, R22 ;  /* 0x0000001600162308 */ /* 0x000e240000000800 */
[----:B0-----:R-:W-:Y:S01]  /*2ee0*/  @P2 FMUL R23, R3, R22 ;  /* 0x0000001603172220 */ /* 0x001fe20000400000 */
[----:B------:R-:W-:Y:S01]  /*2ef0*/  @P0 FMNMX R3, R2, -80, !PT ;  /* 0xc2a0000002030809 */ /* 0x000fe20007800000 */
[----:B------:R-:W3:Y:S01]  /*2f00*/  LDG.E.CONSTANT R22, desc[UR6][R12.64+0x4] ;  /* 0x000004060c167981 */ /* 0x000ee2000c1e9900 */
[----:B------:R-:W-:-:S04]  /*2f10*/  @P0 IMAD.MOV.U32 R2, RZ, RZ, 0x3bbb989d ;  /* 0x3bbb989dff020424 */ /* 0x000fc800078e00ff */
[----:B------:R-:W-:-:S04]  /*2f20*/  @P0 FFMA.SAT R2, R3, R2, 0.5 ;  /* 0x3f00000003020423 */ /* 0x000fc80000002002 */
[----:B------:R-:W-:-:S04]  /*2f30*/  @P0 FFMA.RM R2, R2, R25, 12582913 ;  /* 0x4b40000102020423 */ /* 0x000fc80000004019 */
[----:B------:R-:W-:-:S04]  /*2f40*/  @P0 FADD R24, R2, -12583039 ;  /* 0xcb40007f02180421 */ /* 0x000fc80000000000 */
[----:B------:R-:W-:-:S04]  /*2f50*/  @P0 FFMA R24, R3, 1.4426950216293334961, -R24 ;  /* 0x3fb8aa3b03180823 */ /* 0x000fc80000000818 */
[----:B------:R-:W-:Y:S02]  /*2f60*/  @P0 FFMA R3, R3, 1.925963033500011079e-08, R24 ;  /* 0x32a5706003030823 */ /* 0x000fe40000000018 */
[----:B------:R-:W4:Y:S04]  /*2f70*/  LDG.E.CONSTANT R24, desc[UR6][R12.64+0x8] ;  /* 0x000008060c187981 */ /* 0x000f28000c1e9900 */
[----:B------:R-:W0:Y:S01]  /*2f80*/  @P0 MUFU.EX2 R3, R3 ;  /* 0x0000000300030308 */ /* 0x000e220000000800 */
[----:B------:R-:W-:Y:S01]  /*2f90*/  @P0 SHF.L.U32 R2, R2, 0x17, RZ ;  /* 0x0000001702020819 */ /* 0x000fe200000006ff */
[----:B------:R-:W-:-:S04]  /*2fa0*/  IMAD.MOV.U32 R25, RZ, RZ, RZ ;  /* 0x000000ffff197224 */ /* 0x000fc800078e00ff */
[----:B0-----:R-:W-:Y:S01]  /*2fb0*/  @P0 FMUL R25, R2, R3 ;  /* 0x0000000302190220 */ /* 0x001fe20000400000 */
[----:B------:R-:W-:Y:S02]  /*2fc0*/  MOV R2, R26 ;  /* 0x0000001a00027202 */ /* 0x000fe40000000f00 */
[----:B------:R-:W4:Y:S01]  /*2fd0*/  LDG.E.CONSTANT R26, desc[UR6][R12.64+0xc] ;  /* 0x00000c060c1a7981 */ /* 0x000f22000c1e9900 */
[----:B------:R-:W-:Y:S01]  /*2fe0*/  FADD R28, R27, R17 ;  /* 0x000000111b1c7221 */ /* 0x000fe20000000000 */
[----:B------:R-:W-:-:S05]  /*2ff0*/  MOV R3, R29 ;  /* 0x0000001d00037202 */ /* 0x000fca0000000f00 */
[----:B------:R0:W-:Y:S04]  /*3000*/  STG.E desc[UR6][R2.64+-0x10], R27 ;  /* 0xfffff01b02007986 */ /* 0x0001e8000c101906 */
[----:B------:R-:W-:Y:S04]  /*3010*/  STG.E desc[UR6][R2.64+-0x8], R23 ;  /* 0xfffff81702007986 */ /* 0x000fe8000c101906 */
[----:B------:R-:W-:Y:S01]  /*3020*/  STG.E desc[UR6][R2.64+-0x4], R25 ;  /* 0xfffffc1902007986 */ /* 0x000fe2000c101906 */
[----:B------:R-:W-:Y:S01]  /*3030*/  FADD R28, R28, R21 ;  /* 0x000000151c1c7221 */ /* 0x000fe20000000000 */
[----:B------:R-:W-:Y:S02]  /*3040*/  BSSY.RECONVERGENT B0, `(.L_x_36) ;  /* 0x000003d000007945 */ /* 0x000fe40003800200 */
[----:B------:R1:W-:Y:S01]  /*3050*/  STG.E desc[UR6][R2.64+-0xc], R21 ;  /* 0xfffff41502007986 */ /* 0x0003e2000c101906 */
[----:B------:R-:W-:Y:S01]  /*3060*/  FADD R28, R28, R23 ;  /* 0x000000171c1c7221 */ /* 0x000fe20000000000 */
[----:B--2---:R-:W-:-:S13]  /*3070*/  FSETP.GTU.AND P0, PT, R20, -1.00000001504746621988e+30, PT ;  /* 0xf149f2ca1400780b */ /* 0x004fda0003f0c000 */
[----:B------:R-:W-:Y:S01]  /*3080*/  @P0 FADD R17, -R15, R20 ;  /* 0x000000140f110221 */ /* 0x000fe20000000100 */
[----:B------:R-:W-:-:S04]  /*3090*/  @P0 IMAD.MOV.U32 R20, RZ, RZ, 0x3bbb989d ;  /* 0x3bbb989dff140424 */ /* 0x000fc800078e00ff */
[----:B------:R-:W-:Y:S02]  /*30a0*/  @P0 FMNMX R17, R17, -80, !PT ;  /* 0xc2a0000011110809 */ /* 0x000fe40007800000 */
[----:B------:R-:W-:-:S03]  /*30b0*/  @P0 MOV R29, 0x437c0000 ;  /* 0x437c0000001d0802 */ /* 0x000fc60000000f00 */
[----:B------:R-:W-:-:S04]  /*30c0*/  @P0 FFMA.SAT R20, R17, R20, 0.5 ;  /* 0x3f00000011140423 */ /* 0x000fc80000002014 */
[----:B------:R-:W-:-:S04]  /*30d0*/  @P0 FFMA.RM R20, R20, R29, 12582913 ;  /* 0x4b40000114140423 */ /* 0x000fc8000000401d */
[----:B------:R-:W-:-:S04]  /*30e0*/  @P0 FADD R29, R20, -12583039 ;  /* 0xcb40007f141d0421 */ /* 0x000fc80000000000 */
[----:B------:R-:W-:-:S04]  /*30f0*/  @P0 FFMA R29, R17, 1.4426950216293334961, -R29 ;  /* 0x3fb8aa3b111d0823 */ /* 0x000fc8000000081d */
[----:B------:R-:W-:-:S06]  /*3100*/  @P0 FFMA R29, R17, 1.925963033500011079e-08, R29 ;  /* 0x32a57060111d0823 */ /* 0x000fcc000000001d */
[----:B------:R-:W2:Y:S01]  /*3110*/  @P0 MUFU.EX2 R29, R29 ;  /* 0x0000001d001d0308 */ /* 0x000ea20000000800 */
[----:B------:R-:W-:Y:S01]  /*3120*/  @P0 SHF.L.U32 R20, R20, 0x17, RZ ;  /* 0x0000001714140819 */ /* 0x000fe200000006ff */
[----:B------:R-:W-:-:S04]  /*3130*/  IMAD.MOV.U32 R17, RZ, RZ, RZ ;  /* 0x000000ffff117224 */ /* 0x000fc800078e00ff */
[----:B--2---:R-:W-:Y:S01]  /*3140*/  @P0 FMUL R17, R20, R29 ;  /* 0x0000001d14110220 */ /* 0x004fe20000400000 */
[----:B---3--:R-:W-:-:S13]  /*3150*/  FSETP.GTU.AND P0, PT, R22, -1.00000001504746621988e+30, PT ;  /* 0xf149f2ca1600780b */ /* 0x008fda0003f0c000 */
[----:B------:R-:W-:Y:S01]  /*3160*/  @P0 FADD R20, -R15, R22 ;  /* 0x000000160f140221 */ /* 0x000fe20000000100 */
[----:B0-----:R-:W-:-:S04]  /*3170*/  @P0 MOV R27, 0x3bbb989d ;  /* 0x3bbb989d001b0802 */ /* 0x001fc80000000f00 */
[----:B------:R-:W-:-:S05]  /*3180*/  @P0 FMNMX R20, R20, -80, !PT ;  /* 0xc2a0000014140809 */ /* 0x000fca0007800000 */
[----:B------:R-:W-:Y:S01]  /*3190*/  @P0 FFMA.SAT R22, R20, R27, 0.5 ;  /* 0x3f00000014160423 */ /* 0x000fe2000000201b */
[----:B------:R-:W-:-:S05]  /*31a0*/  @P0 MOV R27, 0x437c0000 ;  /* 0x437c0000001b0802 */ /* 0x000fca0000000f00 */
[----:B------:R-:W-:-:S04]  /*31b0*/  @P0 FFMA.RM R22, R22, R27, 12582913 ;  /* 0x4b40000116160423 */ /* 0x000fc8000000401b */
[----:B------:R-:W-:-:S04]  /*31c0*/  @P0 FADD R27, R22, -12583039 ;  /* 0xcb40007f161b0421 */ /* 0x000fc80000000000 */
[----:B------:R-:W-:-:S04]  /*31d0*/  @P0 FFMA R27, R20, 1.4426950216293334961, -R27 ;  /* 0x3fb8aa3b141b0823 */ /* 0x000fc8000000081b */
[----:B------:R-:W-:-:S04]  /*31e0*/  @P0 FFMA R20, R20, 1.925963033500011079e-08, R27 ;  /* 0x32a5706014140823 */ /* 0x000fc8000000001b */
[----:B------:R-:W0:Y:S01]  /*31f0*/  @P0 MUFU.EX2 R29, R20 ;  /* 0x00000014001d0308 */ /* 0x000e220000000800 */
[----:B------:R-:W-:Y:S01]  /*3200*/  @P0 IMAD.SHL.U32 R22, R22, 0x800000, RZ ;  /* 0x0080000016160824 */ /* 0x000fe200078e00ff */
[----:B------:R-:W-:-:S03]  /*3210*/  MOV R27, RZ ;  /* 0x000000ff001b7202 */ /* 0x000fc60000000f00 */
[----:B0-----:R-:W-:Y:S01]  /*3220*/  @P0 FMUL R27, R22, R29 ;  /* 0x0000001d161b0220 */ /* 0x001fe20000400000 */
[----:B----4-:R-:W-:-:S13]  /*3230*/  FSETP.GTU.AND P0, PT, R24, -1.00000001504746621988e+30, PT ;  /* 0xf149f2ca1800780b */ /* 0x010fda0003f0c000 */
[----:B------:R-:W-:Y:S01]  /*3240*/  @P0 FADD R22, -R15, R24 ;  /* 0x000000180f160221 */ /* 0x000fe20000000100 */
[----:B------:R-:W-:-:S04]  /*3250*/  @P0 MOV R29, 0x3bbb989d ;  /* 0x3bbb989d001d0802 */ /* 0x000fc80000000f00 */
[----:B------:R-:W-:-:S05]  /*3260*/  @P0 FMNMX R22, R22, -80, !PT ;  /* 0xc2a0000016160809 */ /* 0x000fca0007800000 */
[----:B------:R-:W-:Y:S01]  /*3270*/  @P0 FFMA.SAT R24, R22, R29, 0.5 ;  /* 0x3f00000016180423 */ /* 0x000fe2000000201d */
[----:B------:R-:W-:-:S04]  /*3280*/  @P0 IMAD.MOV.U32 R29, RZ, RZ, 0x437c0000 ;  /* 0x437c0000ff1d0424 */ /* 0x000fc800078e00ff */
[----:B------:R-:W-:-:S04]  /*3290*/  @P0 FFMA.RM R20, R24, R29, 12582913 ;  /* 0x4b40000118140423 */ /* 0x000fc8000000401d */
[----:B------:R-:W-:-:S04]  /*32a0*/  @P0 FADD R29, R20, -12583039 ;  /* 0xcb40007f141d0421 */ /* 0x000fc80000000000 */
[----:B------:R-:W-:-:S04]  /*32b0*/  @P0 FFMA R29, R22, 1.4426950216293334961, -R29 ;  /* 0x3fb8aa3b161d0823 */ /* 0x000fc8000000081d */
[----:B------:R-:W-:Y:S01]  /*32c0*/  @P0 FFMA R29, R22, 1.925963033500011079e-08, R29 ;  /* 0x32a57060161d0823 */ /* 0x000fe2000000001d */
[----:B------:R-:W-:-:S05]  /*32d0*/  FSETP.GTU.AND P1, PT, R26, -1.00000001504746621988e+30, PT ;  /* 0xf149f2ca1a00780b */ /* 0x000fca0003f2c000 */
[----:B------:R-:W0:Y:S01]  /*32e0*/  @P0 MUFU.EX2 R29, R29 ;  /* 0x0000001d001d0308 */ /* 0x000e220000000800 */
[----:B------:R-:W-:Y:S02]  /*32f0*/  @P0 SHF.L.U32 R20, R20, 0x17, RZ ;  /* 0x0000001714140819 */ /* 0x000fe400000006ff */
[----:B-1----:R-:W-:Y:S01]  /*3300*/  MOV R21, RZ ;  /* 0x000000ff00157202 */ /* 0x002fe20000000f00 */
[----:B------:R-:W-:Y:S02]  /*3310*/  IMAD.MOV.U32 R22, RZ, RZ, RZ ;  /* 0x000000ffff167224 */ /* 0x000fe400078e00ff */
[----:B0-----:R-:W-:Y:S01]  /*3320*/  @P0 FMUL R21, R20, R29 ;  /* 0x0000001d14150220 */ /* 0x001fe20000400000 */
[----:B------:R-:W-:Y:S01]  /*3330*/  FADD R20, R28, R25 ;  /* 0x000000191c147221 */ /* 0x000fe20000000000 */
[----:B------:R-:W-:Y:S06]  /*3340*/  @!P1 BRA `(.L_x_37) ;  /* 0x0000000000309947 */ /* 0x000fec0003800000 */
[----:B------:R-:W-:Y:S01]  /*3350*/  FADD R26, -R15, R26 ;  /* 0x0000001a0f1a7221 */ /* 0x000fe20000000100 */
[----:B------:R-:W-:Y:S01]  /*3360*/  HFMA2 R25, -RZ, RZ, 3.7421875, 0 ;  /* 0x437c0000ff197431 */ /* 0x000fe200000001ff */
[----:B------:R-:W-:-:S03]  /*3370*/  MOV R23, 0x3bbb989d ;  /* 0x3bbb989d00177802 */ /* 0x000fc60000000f00 */
[----:B------:R-:W-:-:S05]  /*3380*/  FMNMX R26, R26, -80, !PT ;  /* 0xc2a000001a1a7809 */ /* 0x000fca0007800000 */
[----:B------:R-:W-:-:S04]  /*3390*/  FFMA.SAT R22, R26, R23, 0.5 ;  /* 0x3f0000001a167423 */ /* 0x000fc80000002017 */
[----:B------:R-:W-:-:S04]  /*33a0*/  FFMA.RM R22, R22, R25, 12582913 ;  /* 0x4b40000116167423 */ /* 0x000fc80000004019 */
[C---:B------:R-:W-:Y:S01]  /*33b0*/  FADD R23, R22.reuse, -12583039 ;  /* 0xcb40007f16177421 */ /* 0x040fe20000000000 */
[----:B------:R-:W-:-:S03]  /*33c0*/  IMAD.SHL.U32 R22, R22, 0x800000, RZ ;  /* 0x0080000016167824 */ /* 0x000fc600078e00ff */
[----:B------:R-:W-:-:S04]  /*33d0*/  FFMA R23, R26, 1.4426950216293334961, -R23 ;  /* 0x3fb8aa3b1a177823 */ /* 0x000fc80000000817 */
[----:B------:R-:W-:-:S06]  /*33e0*/  FFMA R23, R26, 1.925963033500011079e-08, R23 ;  /* 0x32a570601a177823 */ /* 0x000fcc0000000017 */
[----:B------:R-:W0:Y:S02]  /*33f0*/  MUFU.EX2 R23, R23 ;  /* 0x0000001700177308 */ /* 0x000e240000000800 */
[----:B0-----:R-:W-:-:S07]  /*3400*/  FMUL R22, R22, R23 ;  /* 0x0000001716167220 */ /* 0x001fce0000400000 */
.L_x_37:
[----:B------:R-:W-:Y:S05]  /*3410*/  BSYNC.RECONVERGENT B0 ;  /* 0x0000000000007941 */ /* 0x000fea0003800200 */
.L_x_36:
[----:B------:R-:W-:Y:S01]  /*3420*/  STG.E desc[UR6][R2.64+0xc], R22 ;  /* 0x00000c1602007986 */ /* 0x000fe2000c101906 */
[----:B------:R-:W-:Y:S01]  /*3430*/  UIADD3 UR5, UPT, UPT, UR5, 0x8, URZ ;  /* 0x0000000805057890 */ /* 0x000fe2000fffe0ff */
[----:B------:R-:W-:Y:S01]  /*3440*/  FADD R20, R20, R17 ;  /* 0x0000001114147221 */ /* 0x000fe20000000000 */
[----:B------:R-:W-:Y:S01]  /*3450*/  IADD3 R12, P0, PT, R12, 0x20, RZ ;  /* 0x000000200c0c7810 */ /* 0x000fe20007f1e0ff */
[----:B------:R-:W-:Y:S01]  /*3460*/  STG.E desc[UR6][R2.64+0x4], R27 ;  /* 0x0000041b02007986 */ /* 0x000fe2000c101906 */
[----:B------:R-:W-:Y:S01]  /*3470*/  UISETP.NE.AND UP0, UPT, UR5, URZ, UPT ;  /* 0x000000ff0500728c */ /* 0x000fe2000bf05270 */
[----:B------:R-:W-:Y:S01]  /*3480*/  FADD R20, R20, R27 ;  /* 0x0000001b14147221 */ /* 0x000fe20000000000 */
[----:B------:R-:W-:Y:S01]  /*3490*/  IADD3 R26, P1, PT, R2, 0x20, RZ ;  /* 0x00000020021a7810 */ /* 0x000fe20007f3e0ff */
[----:B------:R-:W-:Y:S01]  /*34a0*/  STG.E desc[UR6][R2.64+0x8], R21 ;  /* 0x0000081502007986 */ /* 0x000fe2000c101906 */
[----:B------:R-:W-:Y:S01]  /*34b0*/  IADD3.X R13, PT, PT, RZ, R13, RZ, P0, !PT ;  /* 0x0000000dff0d7210 */ /* 0x000fe200007fe4ff */
[----:B------:R-:W-:Y:S01]  /*34c0*/  FADD R23, R20, R21 ;  /* 0x0000001514177221 */ /* 0x000fe20000000000 */
[----:B------:R-:W-:Y:S01]  /*34d0*/  IADD3.X R29, PT, PT, RZ, R3, RZ, P1, !PT ;  /* 0x00000003ff1d7210 */ /* 0x000fe20000ffe4ff */
[----:B------:R0:W-:Y:S02]  /*34e0*/  STG.E desc[UR6][R2.64], R17 ;  /* 0x0000001102007986 */ /* 0x0001e4000c101906 */
[----:B0-----:R-:W-:Y:S01]  /*34f0*/  FADD R17, R23, R22 ;  /* 0x0000001617117221 */ /* 0x001fe20000000000 */
[----:B------:R-:W-:Y:S06]  /*3500*/  BRA.U UP0, `(.L_x_38) ;  /* 0xfffffff500b07547 */ /* 0x000fec000b83ffff */
.L_x_35:
[----:B------:R-:W-:-:S09]  /*3510*/  UISETP.NE.AND UP0, UPT, UR10, URZ, UPT ;  /* 0x000000ff0a00728c */ /* 0x000fd2000bf05270 */
[----:B------:R-:W-:Y:S05]  /*3520*/  BRA.U !UP0, `(.L_x_13) ;  /* 0x0000000908487547 */ /* 0x000fea000b800000 */
[----:B------:R-:W0:Y:S01]  /*3530*/  LDCU UR4, c[0x0][0x3ac] ;  /* 0x00007580ff0477ac */ /* 0x000e220008000800 */
[----:B------:R-:W-:Y:S02]  /*3540*/  UISETP.GE.U32.AND UP0, UPT, UR10, 0x4, UPT ;  /* 0x000000040a00788c */ /* 0x000fe4000bf06070 */
[----:B0-----:R-:W-:-:S07]  /*3550*/  ULOP3.LUT UR5, UR4, 0x3, URZ, 0xc0, !UPT ;  /* 0x0000000304057892 */ /* 0x001fce000f8ec0ff */
[----:B------:R-:W-:Y:S05]  /*3560*/  BRA.U !UP0, `(.L_x_39) ;  /* 0x0000000508247547 */ /* 0x000fea000b800000 */
[----:B------:R-:W-:-:S05]  /*3570*/  IMAD.WIDE.U32 R20, R19, 0x4, R10 ;  /* 0x0000000413147825 */ /* 0x000fca00078e000a */
[----:B------:R-:W2:Y:S04]  /*3580*/  LDG.E.CONSTANT R22, desc[UR6][R20.64] ;  /* 0x0000000614167981 */ /* 0x000ea8000c1e9900 */
[----:B------:R-:W3:Y:S04]  /*3590*/  LDG.E.CONSTANT R26, desc[UR6][R20.64+0x4] ;  /* 0x00000406141a7981 */ /* 0x000ee8000c1e9900 */
[----:B------:R-:W4:Y:S04]  /*35a0*/  LDG.E.CONSTANT R24, desc[UR6][R20.64+0x8] ;  /* 0x0000080614187981 */ /* 0x000f28000c1e9900 */
[----:B------:R-:W4:Y:S01]  /*35b0*/  LDG.E.CONSTANT R12, desc[UR6][R20.64+0xc] ;  /* 0x00000c06140c7981 */ /* 0x000f22000c1e9900 */
[----:B------:R-:W-:Y:S01]  /*35c0*/  BSSY.RECONVERGENT B0, `(.L_x_40) ;  /* 0x000003a000007945 */ /* 0x000fe20003800200 */
[----:B--2---:R-:W-:-:S02]  /*35d0*/  FSETP.GTU.AND P0, PT, R22, -1.00000001504746621988e+30, PT ;  /* 0xf149f2ca1600780b */ /* 0x004fc40003f0c000 */
[----:B---3--:R-:W-:Y:S02]  /*35e0*/  FSETP.GTU.AND P1, PT, R26, -1.00000001504746621988e+30, PT ;  /* 0xf149f2ca1a00780b */ /* 0x008fe40003f2c000 */
[----:B----4-:R-:W-:Y:S02]  /*35f0*/  FSETP.GTU.AND P2, PT, R24, -1.00000001504746621988e+30, PT ;  /* 0xf149f2ca1800780b */ /* 0x010fe40003f4c000 */
[----:B------:R-:W-:-:S07]  /*3600*/  FSETP.GTU.AND P3, PT, R12, -1.00000001504746621988e+30, PT ;  /* 0xf149f2ca0c00780b */ /* 0x000fce0003f6c000 */
[C---:B------:R-:W-:Y:S01]  /*3610*/  @P0 FADD R22, -R15.reuse, R22 ;  /* 0x000000160f160221 */ /* 0x040fe20000000100 */
[----:B------:R-:W-:Y:S01]  /*3620*/  @P0 IMAD.MOV.U32 R3, RZ, RZ, 0x3bbb989d ;  /* 0x3bbb989dff030424 */ /* 0x000fe200078e00ff */
[----:B------:R-:W-:Y:S01]  /*3630*/  @P0 MOV R23, 0x437c0000 ;  /* 0x437c000000170802 */ /* 0x000fe20000000f00 */
[C---:B------:R-:W-:Y:S02]  /*3640*/  @P1 FADD R13, -R15.reuse, R26 ;  /* 0x0000001a0f0d1221 */ /* 0x040fe40000000100 */
[----:B------:R-:W-:Y:S02]  /*3650*/  @P0 FMNMX R22, R22, -80, !PT ;  /* 0xc2a0000016160809 */ /* 0x000fe40007800000 */
[----:B------:R-:W-:Y:S01]  /*3660*/  @P1 MOV R26, 0x3bbb989d ;  /* 0x3bbb989d001a1802 */ /* 0x000fe20000000f00 */
[----:B------:R-:W-:Y:S01]  /*3670*/  @P2 FADD R20, -R15, R24 ;  /* 0x000000180f142221 */ /* 0x000fe20000000100 */
[----:B------:R-:W-:Y:S01]  /*3680*/  @P1 FMNMX R13, R13, -80, !PT ;  /* 0xc2a000000d0d1809 */ /* 0x000fe20007800000 */
[----:B------:R-:W-:Y:S01]  /*3690*/  @P0 FFMA.SAT R2, R22, R3, 0.5 ;  /* 0x3f00000016020423 */ /* 0x000fe20000002003 */
[----:B------:R-:W-:Y:S01]  /*36a0*/  @P1 IMAD.MOV.U32 R24, RZ, RZ, 0x437c0000 ;  /* 0x437c0000ff181424 */ /* 0x000fe200078e00ff */
[----:B------:R-:W-:-:S02]  /*36b0*/  @P2 MOV R25, 0x3bbb989d ;  /* 0x3bbb989d00192802 */ /* 0x000fc40000000f00 */
[----:B------:R-:W-:Y:S01]  /*36c0*/  @P0 FFMA.RM R2, R2, R23, 12582913 ;  /* 0x4b40000102020423 */ /* 0x000fe20000004017 */
[----:B------:R-:W-:Y:S01]  /*36d0*/  @P1 FFMA.SAT R23, R13, R26, 0.5 ;  /* 0x3f0000000d171423 */ /* 0x000fe2000000201a */
[----:B------:R-:W-:Y:S02]  /*36e0*/  @P2 FMNMX R20, R20, -80, !PT ;  /* 0xc2a0000014142809 */ /* 0x000fe40007800000 */
[----:B------:R-:W-:Y:S01]  /*36f0*/  @P0 FADD R3, R2, -12583039 ;  /* 0xcb40007f02030421 */ /* 0x000fe20000000000 */
[----:B------:R-:W-:-:S03]  /*3700*/  @P2 MOV R26, 0x437c0000 ;  /* 0x437c0000001a2802 */ /* 0x000fc60000000f00 */
[----:B------:R-:W-:Y:S01]  /*3710*/  @P0 FFMA R21, R22, 1.4426950216293334961, -R3 ;  /* 0x3fb8aa3b16150823 */ /* 0x000fe20000000803 */
[----:B------:R-:W-:Y:S01]  /*3720*/  @P1 FFMA.RM R3, R23, R24, 12582913 ;  /* 0x4b40000117031423 */ /* 0x000fe20000004018 */
[----:B------:R-:W-:Y:S01]  /*3730*/  @P2 FFMA.SAT R23, R20, R25, 0.5 ;  /* 0x3f00000014172423 */ /* 0x000fe20000002019 */
[----:B------:R-:W-:Y:S01]  /*3740*/  @P0 SHF.L.U32 R25, R2, 0x17, RZ ;  /* 0x0000001702190819 */ /* 0x000fe200000006ff */
[----:B------:R-:W-:Y:S01]  /*3750*/  @P0 FFMA R22, R22, 1.925963033500011079e-08, R21 ;  /* 0x32a5706016160823 */ /* 0x000fe20000000015 */
[----:B------:R-:W-:Y:S01]  /*3760*/  @P1 FADD R24, R3, -12583039 ;  /* 0xcb40007f03181421 */ /* 0x000fe20000000000 */
[----:B------:R-:W-:Y:S01]  /*3770*/  @P2 FFMA.RM R21, R23, R26, 12582913 ;  /* 0x4b40000117152423 */ /* 0x000fe2000000401a */
[----:B------:R-:W-:Y:S02]  /*3780*/  @P1 SHF.L.U32 R2, R3, 0x17, RZ ;  /* 0x0000001703021819 */ /* 0x000fe400000006ff */
[----:B------:R-:W-:Y:S01]  /*3790*/  @P1 FFMA R24, R13, 1.4426950216293334961, -R24 ;  /* 0x3fb8aa3b0d181823 */ /* 0x000fe20000000818 */
[C---:B------:R-:W-:Y:S01]  /*37a0*/  @P2 FADD R23, R21.reuse, -12583039 ;  /* 0xcb40007f15172421 */ /* 0x040fe20000000000 */
[----:B------:R-:W0:Y:S01]  /*37b0*/  @P0 MUFU.EX2 R22, R22 ;  /* 0x0000001600160308 */ /* 0x000e220000000800 */
[----:B------:R-:W-:-:S02]  /*37c0*/  @P2 IMAD.SHL.U32 R3, R21, 0x800000, RZ ;  /* 0x0080000015032824 */ /* 0x000fc400078e00ff */
[----:B------:R-:W-:Y:S01]  /*37d0*/  @P1 FFMA R13, R13, 1.925963033500011079e-08, R24 ;  /* 0x32a570600d0d1823 */ /* 0x000fe20000000018 */
[----:B------:R-:W-:-:S04]  /*37e0*/  @P2 FFMA R23, R20, 1.4426950216293334961, -R23 ;  /* 0x3fb8aa3b14172823 */ /* 0x000fc80000000817 */
[----:B------:R-:W-:Y:S01]  /*37f0*/  @P2 FFMA R24, R20, 1.925963033500011079e-08, R23 ;  /* 0x32a5706014182823 */ /* 0x000fe20000000017 */
[----:B------:R-:W1:Y:S01]  /*3800*/  @P1 MUFU.EX2 R13, R13 ;  /* 0x0000000d000d1308 */ /* 0x000e620000000800 */
[----:B------:R-:W-:Y:S01]  /*3810*/  IMAD.MOV.U32 R23, RZ, RZ, RZ ;  /* 0x000000ffff177224 */ /* 0x000fe200078e00ff */
[----:B------:R-:W-:-:S06]  /*3820*/  CS2R R20, SRZ ;  /* 0x0000000000147805 */ /* 0x000fcc000001ff00 */
[----:B------:R-:W2:Y:S01]  /*3830*/  @P2 MUFU.EX2 R24, R24 ;  /* 0x0000001800182308 */ /* 0x000ea20000000800 */
[----:B0-----:R-:W-:Y:S01]  /*3840*/  @P0 FMUL R20, R25, R22 ;  /* 0x0000001619140220 */ /* 0x001fe20000400000 */
[----:B-1----:R-:W-:Y:S01]  /*3850*/  @P1 FMUL R23, R2, R13 ;  /* 0x0000000d02171220 */ /* 0x002fe20000400000 */
[----:B------:R-:W-:Y:S02]  /*3860*/  HFMA2 R13, -RZ, RZ, 0, 0 ;  /* 0x00000000ff0d7431 */ /* 0x000fe400000001ff */
[----:B--2---:R-:W-:Y:S01]  /*3870*/  @P2 FMUL R21, R3, R24 ;  /* 0x0000001803152220 */ /* 0x004fe20000400000 */
[----:B------:R-:W-:Y:S01]  /*3880*/  IMAD.WIDE.U32 R2, R19, 0x4, R8 ;  /* 0x0000000413027825 */ /* 0x000fe200078e0008 */
        /* <DEDUP_REMOVED lines=13> */
.L_x_41:
[----:B------:R-:W-:Y:S05]  /*3960*/  BSYNC.RECONVERGENT B0 ;  /* 0x0000000000007941 */ /* 0x000fea0003800200 */
.L_x_40:
[----:B------:R0:W-:Y:S01]  /*3970*/  STG.E desc[UR6][R2.64], R20 ;  /* 0x0000001402007986 */ /* 0x0001e2000c101906 */
[----:B------:R-:W-:Y:S01]  /*3980*/  FADD R12, R17, R20 ;  /* 0x00000014110c7221 */ /* 0x000fe20000000000 */
[----:B------:R-:W-:Y:S02]  /*3990*/  IADD3 R19, PT, PT, R19, 0x4, RZ ;  /* 0x0000000413137810 */ /* 0x000fe40007ffe0ff */
[----:B------:R0:W-:Y:S01]  /*39a0*/  STG.E desc[UR6][R2.64+0x4], R23 ;  /* 0x0000041702007986 */ /* 0x0001e2000c101906 */
[----:B------:R-:W-:-:S03]  /*39b0*/  FADD R12, R12, R23 ;  /* 0x000000170c0c7221 */ /* 0x000fc60000000000 */
[----:B------:R0:W-:Y:S01]  /*39c0*/  STG.E desc[UR6][R2.64+0x8], R21 ;  /* 0x0000081502007986 */ /* 0x0001e2000c101906 */
[----:B------:R-:W-:-:S03]  /*39d0*/  FADD R12, R12, R21 ;  /* 0x000000150c0c7221 */ /* 0x000fc60000000000 */
[----:B------:R0:W-:Y:S01]  /*39e0*/  STG.E desc[UR6][R2.64+0xc], R13 ;  /* 0x00000c0d02007986 */ /* 0x0001e2000c101906 */
[----:B------:R-:W-:-:S07]  /*39f0*/  FADD R17, R12, R13 ;  /* 0x0000000d0c117221 */ /* 0x000fce0000000000 */
.L_x_39:
[----:B------:R-:W-:-:S09]  /*3a00*/  UISETP.NE.AND UP0, UPT, UR5, URZ, UPT ;  /* 0x000000ff0500728c */ /* 0x000fd2000bf05270 */
[----:B------:R-:W-:Y:S05]  /*3a10*/  BRA.U !UP0, `(.L_x_13) ;  /* 0x00000005080c7547 */ /* 0x000fea000b800000 */
[----:B------:R-:W-:-:S09]  /*3a20*/  UISETP.NE.AND UP0, UPT, UR5, 0x1, UPT ;  /* 0x000000010500788c */ /* 0x000fd2000bf05270 */
[----:B------:R-:W-:Y:S05]  /*3a30*/  BRA.U !UP0, `(.L_x_42) ;  /* 0x0000000108a07547 */ /* 0x000fea000b800000 */
[----:B0-----:R-:W-:-:S05]  /*3a40*/  IMAD.WIDE.U32 R2, R19, 0x4, R10 ;  /* 0x0000000413027825 */ /* 0x001fca00078e000a */
[----:B------:R-:W2:Y:S04]  /*3a50*/  LDG.E.CONSTANT R12, desc[UR6][R2.64] ;  /* 0x00000006020c7981 */ /* 0x000ea8000c1e9900 */
[----:B------:R0:W3:Y:S01]  /*3a60*/  LDG.E.CONSTANT R20, desc[UR6][R2.64+0x4] ;  /* 0x0000040602147981 */ /* 0x0000e2000c1e9900 */
[----:B------:R-:W-:Y:S01]  /*3a70*/  BSSY.RECONVERGENT B0, `(.L_x_43) ;  /* 0x000001f000007945 */ /* 0x000fe20003800200 */
[----:B0-----:R-:W-:Y:S01]  /*3a80*/  IMAD.WIDE.U32 R2, R19, 0x4, R8 ;  /* 0x0000000413027825 */ /* 0x001fe200078e0008 */
[----:B--2---:R-:W-:Y:S02]  /*3a90*/  FSETP.GTU.AND P0, PT, R12, -1.00000001504746621988e+30, PT ;  /* 0xf149f2ca0c00780b */ /* 0x004fe40003f0c000 */
[----:B---3--:R-:W-:-:S11]  /*3aa0*/  FSETP.GTU.AND P1, PT, R20, -1.00000001504746621988e+30, PT ;  /* 0xf149f2ca1400780b */ /* 0x008fd60003f2c000 */
[----:B------:R-:W-:Y:S01]  /*3ab0*/  @P0 FADD R12, -R15, R12 ;  /* 0x0000000c0f0c0221 */ /* 0x000fe20000000100 */
[----:B------:R-:W-:Y:S01]  /*3ac0*/  @P0 IMAD.MOV.U32 R13, RZ, RZ, 0x3bbb989d ;  /* 0x3bbb989dff0d0424 */ /* 0x000fe200078e00ff */
[----:B------:R-:W-:-:S03]  /*3ad0*/  @P0 MOV R22, 0x437c0000 ;  /* 0x437c000000160802 */ /* 0x000fc60000000f00 */
        /* <DEDUP_REMOVED lines=8> */
[----:B------:R-:W0:Y:S02]  /*3b60*/  @P0 MUFU.EX2 R22, R21 ;  /* 0x0000001500160308 */ /* 0x000e240000000800 */
[----:B0-----:R-:W-:Y:S01]  /*3b70*/  @P0 FMUL R12, R13, R22 ;  /* 0x000000160d0c0220 */ /* 0x001fe20000400000 */
[----:B------:R-:W-:Y:S01]  /*3b80*/  MOV R13, RZ ;  /* 0x000000ff000d7202 */ /* 0x000fe20000000f00 */
        /* <DEDUP_REMOVED lines=13> */
.L_x_44:
[----:B------:R-:W-:Y:S05]  /*3c60*/  BSYNC.RECONVERGENT B0 ;  /* 0x0000000000007941 */ /* 0x000fea0003800200 */
.L_x_43:
[----:B------:R1:W-:Y:S01]  /*3c70*/  STG.E desc[UR6][R2.64+0x4], R13 ;  /* 0x0000040d02007986 */ /* 0x0003e2000c101906 */
[----:B------:R-:W-:Y:S01]  /*3c80*/  FADD R20, R17, R12 ;  /* 0x0000000c11147221 */ /* 0x000fe20000000000 */
[----:B------:R-:W-:Y:S02]  /*3c90*/  IADD3 R19, PT, PT, R19, 0x2, RZ ;  /* 0x0000000213137810 */ /* 0x000fe40007ffe0ff */
[----:B------:R1:W-:Y:S01]  /*3ca0*/  STG.E desc[UR6][R2.64], R12 ;  /* 0x0000000c02007986 */ /* 0x0003e2000c101906 */
[----:B------:R-:W-:-:S07]  /*3cb0*/  FADD R17, R20, R13 ;  /* 0x0000000d14117221 */ /* 0x000fce0000000000 */
.L_x_42:
[----:B------:R-:W-:-:S04]  /*3cc0*/  ULOP3.LUT UR4, UR4, 0x1, URZ, 0xc0, !UPT ;  /* 0x0000000104047892 */ /* 0x000fc8000f8ec0ff */
[----:B------:R-:W-:-:S09]  /*3cd0*/  UISETP.NE.U32.AND UP0, UPT, UR4, 0x1, UPT ;  /* 0x000000010400788c */ /* 0x000fd2000bf05070 */
[----:B------:R-:W-:Y:S05]  /*3ce0*/  BRA.U UP0, `(.L_x_13) ;  /* 0x0000000100587547 */ /* 0x000fea000b800000 */
[----:B------:R-:W-:-:S06]  /*3cf0*/  IMAD.WIDE.U32 R10, R19, 0x4, R10 ;  /* 0x00000004130a7825 */ /* 0x000fcc00078e000a */
[----:B------:R-:W2:Y:S01]  /*3d00*/  LDG.E.CONSTANT R10, desc[UR6][R10.64] ;  /* 0x000000060a0a7981 */ /* 0x000ea2000c1e9900 */
[----:B------:R-:W-:Y:S01]  /*3d10*/  BSSY.RECONVERGENT B0, `(.L_x_45) ;  /* 0x0000011000007945 */ /* 0x000fe20003800200 */
[----:B01----:R-:W-:-:S04]  /*3d20*/  IMAD.WIDE.U32 R2, R19, 0x4, R8 ;  /* 0x0000000413027825 */ /* 0x003fc800078e0008 */
[----:B------:R-:W-:Y:S01]  /*3d30*/  IMAD.MOV.U32 R12, RZ, RZ, RZ ;  /* 0x000000ffff0c7224 */ /* 0x000fe200078e00ff */
[----:B--2---:R-:W-:-:S13]  /*3d40*/  FSETP.GTU.AND P0, PT, R10, -1.00000001504746621988e+30, PT ;  /* 0xf149f2ca0a00780b */ /* 0x004fda0003f0c000 */
[----:B------:R-:W-:Y:S05]  /*3d50*/  @!P0 BRA `(.L_x_46) ;  /* 0x0000000000308947 */ /* 0x000fea0003800000 */
[----:B------:R-:W-:Y:S01]  /*3d60*/  FADD R10, -R15, R10 ;  /* 0x0000000a0f0a7221 */ /* 0x000fe20000000100 */
[----:B------:R-:W-:Y:S01]  /*3d70*/  HFMA2 R11, -RZ, RZ, 0.96630859375, -0.0022525787353515625 ;  /* 0x3bbb989dff0b7431 */ /* 0x000fe200000001ff */
        /* <DEDUP_REMOVED lines=10> */
.L_x_46:
[----:B------:R-:W-:Y:S05]  /*3e20*/  BSYNC.RECONVERGENT B0 ;  /* 0x0000000000007941 */ /* 0x000fea0003800200 */
.L_x_45:
[----:B------:R3:W-:Y:S01]  /*3e30*/  STG.E desc[UR6][R2.64], R12 ;  /* 0x0000000c02007986 */ /* 0x0007e2000c101906 */
[----:B------:R-:W-:-:S07]  /*3e40*/  FADD R17, R17, R12 ;  /* 0x0000000c11117221 */ /* 0x000fce0000000000 */
.L_x_13:
[----:B-----5:R-:W-:Y:S01]  /*3e50*/  FSETP.GT.AND P0, PT, R18, RZ, PT ;  /* 0x000000ff1200720b */ /* 0x020fe20003f04000 */
[----:B------:R-:W-:-:S12]  /*3e60*/  BSSY.RECONVERGENT B0, `(.L_x_47) ;  /* 0x000000e000007945 */ /* 0x000fd80003800200 */
[----:B------:R-:W-:Y:S05]  /*3e70*/  @!P0 BRA `(.L_x_48) ;  /* 0x0000000000308947 */ /* 0x000fea0003800000 */
[----:B0123--:R-:W-:Y:S02]  /*3e80*/  HFMA2 R3, -RZ, RZ, 0.96630859375, -0.0022525787353515625 ;  /* 0x3bbb989dff037431 */ /* 0x00ffe400000001ff */
[----:B------:R-:W-:Y:S01]  /*3e90*/  FADD R2, R0, -R15 ;  /* 0x8000000f00027221 */ /* 0x000fe20000000000 */
[----:B------:R-:W-:-:S03]  /*3ea0*/  MOV R10, 0x437c0000 ;  /* 0x437c0000000a7802 */ /* 0x000fc60000000f00 */
[----:B------:R-:W-:-:S04]  /*3eb0*/  FFMA.SAT R3, R2, R3, 0.5 ;  /* 0x3f00000002037423 */ /* 0x000fc80000002003 */
[----:B------:R-:W-:-:S04]  /*3ec0*/  FFMA.RM R3, R3, R10, 12582913 ;  /* 0x4b40000103037423 */ /* 0x000fc8000000400a */
[C---:B------:R-:W-:Y:S01]  /*3ed0*/  FADD R11, R3.reuse, -12583039 ;  /* 0xcb40007f030b7421 */ /* 0x040fe20000000000 */
[----:B------:R-:W-:-:S03]  /*3ee0*/  IMAD.SHL.U32 R3, R3, 0x800000, RZ ;  /* 0x0080000003037824 */ /* 0x000fc600078e00ff */
[----:B------:R-:W-:-:S04]  /*3ef0*/  FFMA R11, R2, 1.4426950216293334961, -R11 ;  /* 0x3fb8aa3b020b7823 */ /* 0x000fc8000000080b */
[----:B------:R-:W-:-:S04]  /*3f00*/  FFMA R11, R2, 1.925963033500011079e-08, R11 ;  /* 0x32a57060020b7823 */ /* 0x000fc8000000000b */
[----:B------:R-:W0:Y:S02]  /*3f10*/  MUFU.EX2 R2, R11 ;  /* 0x0000000b00027308 */ /* 0x000e240000000800 */
[----:B0-----:R-:W-:-:S04]  /*3f20*/  FMUL R2, R3, R2 ;  /* 0x0000000203027220 */ /* 0x001fc80000400000 */
[----:B------:R-:W-:-:S07]  /*3f30*/  FFMA R17, R18, R2, R17 ;  /* 0x0000000212117223 */ /* 0x000fce0000000011 */
.L_x_48:
[----:B------:R-:W-:Y:S05]  /*3f40*/  BSYNC.RECONVERGENT B0 ;  /* 0x0000000000007941 */ /* 0x000fea0003800200 */
.L_x_47:
[----:B------:R-:W-:Y:S01]  /*3f50*/  FSETP.GT.AND P0, PT, R17, RZ, PT ;  /* 0x000000ff1100720b */ /* 0x000fe20003f04000 */
[----:B------:R-:W-:Y:S01]  /*3f60*/  BSSY.RECONVERGENT B0, `(.L_x_49) ;  /* 0x000001e000007945 */ /* 0x000fe20003800200 */
[----:B--2---:R-:W-:Y:S02]  /*3f70*/  HFMA2 R10, -RZ, RZ, 0, 0 ;  /* 0x00000000ff0a7431 */ /* 0x004fe400000001ff */
[----:B------:R-:W-:-:S13]  /*3f80*/  FSETP.LEU.OR P0, PT, R18, RZ, !P0 ;  /* 0x000000ff1200720b */ /* 0x000fda000470b400 */
[----:B------:R-:W-:Y:S05]  /*3f90*/  @P0 BRA `(.L_x_50) ;  /* 0x0000000000680947 */ /* 0x000fea0003800000 */
[----:B01-3--:R-:W-:Y:S01]  /*3fa0*/  MOV R3, 0x3bbb989d ;  /* 0x3bbb989d00037802 */ /* 0x00bfe20000000f00 */
[----:B------:R-:W-:Y:S01]  /*3fb0*/  FADD R0, R0, -R15 ;  /* 0x8000000f00007221 */ /* 0x000fe20000000000 */
[----:B------:R-:W-:Y:S01]  /*3fc0*/  IMAD.MOV.U32 R2, RZ, RZ, 0x437c0000 ;  /* 0x437c0000ff027424 */ /* 0x000fe200078e00ff */
[----:B------:R-:W-:Y:S02]  /*3fd0*/  BSSY.RECONVERGENT B1, `(.L_x_50) ;  /* 0x0000016000017945 */ /* 0x000fe40003800200 */
[----:B------:R-:W-:-:S04]  /*3fe0*/  FFMA.SAT R3, R0, R3, 0.5 ;  /* 0x3f00000000037423 */ /* 0x000fc80000002003 */
[----:B------:R-:W-:Y:S02]  /*3ff0*/  FFMA.RM R3, R3, R2, 12582913 ;  /* 0x4b40000103037423 */ /* 0x000fe40000004002 */
[----:B------:R-:W-:Y:S02]  /*4000*/  MUFU.RCP R2, R17 ;  /* 0x0000001100027308 */ /* 0x000fe40000001000 */
[C---:B------:R-:W-:Y:S01]  /*4010*/  FADD R11, R3.reuse, -12583039 ;  /* 0xcb40007f030b7421 */ /* 0x040fe20000000000 */
[----:B------:R-:W-:-:S03]  /*4020*/  SHF.L.U32 R3, R3, 0x17, RZ ;  /* 0x0000001703037819 */ /* 0x000fc600000006ff */
[----:B------:R-:W-:-:S04]  /*4030*/  FFMA R11, R0, 1.4426950216293334961, -R11 ;  /* 0x3fb8aa3b000b7823 */ /* 0x000fc8000000080b */
[----:B------:R-:W-:-:S04]  /*4040*/  FFMA R11, R0, 1.925963033500011079e-08, R11 ;  /* 0x32a57060000b7823 */ /* 0x000fc8000000000b */
[----:B------:R-:W0:Y:S02]  /*4050*/  MUFU.EX2 R0, R11 ;  /* 0x0000000b00007308 */ /* 0x000e240000000800 */
[----:B0-----:R-:W-:Y:S01]  /*4060*/  FMUL R13, R3, R0 ;  /* 0x00000000030d7220 */ /* 0x001fe20000400000 */
[----:B------:R-:W-:-:S03]  /*4070*/  FFMA R3, R2, -R17, 1 ;  /* 0x3f80000002037423 */ /* 0x000fc60000000811 */
[----:B------:R-:W-:Y:S01]  /*4080*/  FMUL R0, R18, R13 ;  /* 0x0000000d12007220 */ /* 0x000fe20000400000 */
[----:B------:R-:W-:-:S03]  /*4090*/  FFMA R3, R2, R3, R2 ;  /* 0x0000000302037223 */ /* 0x000fc60000000002 */
[----:B------:R-:W0:Y:S01]  /*40a0*/  FCHK P0, R0, R17 ;  /* 0x0000001100007302 */ /* 0x000e220000000000 */
[----:B------:R-:W-:-:S04]  /*40b0*/  FFMA R2, R0, R3, RZ ;  /* 0x0000000300027223 */ /* 0x000fc800000000ff */
[----:B------:R-:W-:-:S04]  /*40c0*/  FFMA R10, R2, -R17, R0 ;  /* 0x80000011020a7223 */ /* 0x000fc80000000000 */
[----:B------:R-:W-:Y:S01]  /*40d0*/  FFMA R10, R3, R10, R2 ;  /* 0x0000000a030a7223 */ /* 0x000fe20000000002 */
[----:B0-----:R-:W-:Y:S06]  /*40e0*/  @!P0 BRA `(.L_x_51) ;  /* 0x0000000000108947 */ /* 0x001fec0003800000 */
[----:B------:R-:W-:Y:S02]  /*40f0*/  MOV R3, R17 ;  /* 0x0000001100037202 */ /* 0x000fe40000000f00 */
[----:B------:R-:W-:-:S07]  /*4100*/  MOV R2, 0x4120 ;  /* 0x0000412000027802 */ /* 0x000fce0000000f00 */
[----:B------:R-:W-:Y:S05]  /*4110*/  CALL.REL.NOINC `($__internal_1_$__cuda_sm3x_div_rn_noftz_f32_slowpath) ;  /* 0x0000000c00687944 */ /* 0x000fea0003c00000 */
[----:B------:R-:W-:-:S07]  /*4120*/  IMAD.MOV.U32 R10, RZ, RZ, R0 ;  /* 0x000000ffff0a7224 */ /* 0x000fce00078e0000 */
.L_x_51:
[----:B------:R-:W-:Y:S05]  /*4130*/  BSYNC.RECONVERGENT B1 ;  /* 0x0000000000017941 */ /* 0x000fea0003800200 */
.L_x_50:
[----:B------:R-:W-:Y:S05]  /*4140*/  BSYNC.RECONVERGENT B0 ;  /* 0x0000000000007941 */ /* 0x000fea0003800200 */
.L_x_49:
[----:B01-3--:R-:W0:Y:S01]  /*4150*/  LDC.64 R2, c[0x0][0x3a0] ;  /* 0x0000e800ff027b82 */ /* 0x00be220000000a00 */
[C---:B------:R-:W-:Y:S01]  /*4160*/  FSETP.NE.AND P0, PT, |R10|.reuse, +INF , PT ;  /* 0x7f8000000a00780b */ /* 0x040fe20003f05200 */
[----:B------:R-:W-:Y:S01]  /*4170*/  BSSY.RECONVERGENT B0, `(.L_x_52) ;  /* 0x0000012000007945 */ /* 0x000fe20003800200 */
[C---:B------:R-:W-:Y:S02]  /*4180*/  IADD3 R0, PT, PT, R17.reuse, 0x1800000, RZ ;  /* 0x0180000011007810 */ /* 0x040fe40007ffe0ff */
[----:B------:R-:W-:Y:S02]  /*4190*/  FSEL R11, R10, RZ, P0 ;  /* 0x000000ff0a0b7208 */ /* 0x000fe40000000000 */
[----:B------:R-:W-:Y:S02]  /*41a0*/  LOP3.LUT R0, R0, 0x7f800000, RZ, 0xc0, !PT ;  /* 0x7f80000000007812 */ /* 0x000fe400078ec0ff */
[----:B------:R-:W-:Y:S02]  /*41b0*/  FSETP.GT.AND P3, PT, R17, RZ, PT ;  /* 0x000000ff1100720b */ /* 0x000fe40003f64000 */
[----:B------:R-:W-:Y:S01]  /*41c0*/  ISETP.GT.U32.AND P0, PT, R0, 0x1ffffff, PT ;  /* 0x01ffffff0000780c */ /* 0x000fe20003f04070 */
[----:B0-----:R-:W-:-:S05]  /*41d0*/  IMAD.WIDE R2, R16, 0x4, R2 ;  /* 0x0000000410027825 */ /* 0x001fca00078e0202 */
[----:B------:R0:W-:Y:S07]  /*41e0*/  STG.E desc[UR6][R2.64], R11 ;  /* 0x0000000b02007986 */ /* 0x0001ee000c101906 */
[----:B------:R-:W-:Y:S05]  /*41f0*/  @P0 BRA `(.L_x_53) ;  /* 0x0000000000140947 */ /* 0x000fea0003800000 */
[----:B------:R-:W-:Y:S02]  /*4200*/  MOV R0, R17 ;  /* 0x0000001100007202 */ /* 0x000fe40000000f00 */
[----:B------:R-:W-:-:S07]  /*4210*/  MOV R10, 0x4230 ;  /* 0x00004230000a7802 */ /* 0x000fce0000000f00 */
[----:B0-----:R-:W-:Y:S05]  /*4220*/  CALL.REL.NOINC `($__internal_0_$__cuda_sm20_rcp_rn_f32_slowpath) ;  /* 0x0000000800547944 */ /* 0x001fea0003c00000 */
[----:B------:R-:W-:Y:S01]  /*4230*/  IMAD.MOV.U32 R0, RZ, RZ, R3 ;  /* 0x000000ffff007224 */ /* 0x000fe200078e0003 */
[----:B------:R-:W-:Y:S06]  /*4240*/  BRA `(.L_x_54) ;  /* 0x0000000000107947 */ /* 0x000fec0003800000 */
.L_x_53:
[----:B0-----:R-:W0:Y:S02]  /*4250*/  MUFU.RCP R3, R17 ;  /* 0x0000001100037308 */ /* 0x001e240000001000 */
[----:B0-----:R-:W-:-:S04]  /*4260*/  FFMA R0, R3, R17, -1 ;  /* 0xbf80000003007423 */ /* 0x001fc80000000011 */
[----:B------:R-:W-:-:S04]  /*4270*/  FADD.FTZ R0, -R0, -RZ ;  /* 0x800000ff00007221 */ /* 0x000fc80000010100 */
[----:B------:R-:W-:-:S07]  /*4280*/  FFMA R0, R3, R0, R3 ;  /* 0x0000000003007223 */ /* 0x000fce0000000003 */
.L_x_54:
[----:B------:R-:W-:Y:S05]  /*4290*/  BSYNC.RECONVERGENT B0 ;  /* 0x0000000000007941 */ /* 0x000fea0003800200 */
.L_x_52:
[----:B------:R-:W0:Y:S01]  /*42a0*/  LDCU UR4, c[0x0][0x3ac] ;  /* 0x00007580ff0477ac */ /* 0x000e220008000800 */
[----:B------:R-:W-:Y:S01]  /*42b0*/  FSEL R0, R0, RZ, P3 ;  /* 0x000000ff00007208 */ /* 0x000fe20001800000 */
[----:B0-----:R-:W-:-:S09]  /*42c0*/  UISETP.GE.AND UP0, UPT, UR4, 0x1, UPT ;  /* 0x000000010400788c */ /* 0x001fd2000bf06270 */
[----:B------:R-:W-:Y:S05]  /*42d0*/  BRA.U !UP0, `(.L_x_55) ;  /* 0x00000009081c7547 */ /* 0x000fea000b800000 */
[----:B------:R-:W-:Y:S01]  /*42e0*/  UIADD3 UR5, UPT, UPT, UR4, -0x1, URZ ;  /* 0xffffffff04057890 */ /* 0x000fe2000fffe0ff */
[----:B------:R-:W-:Y:S01]  /*42f0*/  HFMA2 R11, -RZ, RZ, 0, 0 ;  /* 0x00000000ff0b7431 */ /* 0x000fe200000001ff */
[----:B------:R-:W-:Y:S02]  /*4300*/  ULOP3.LUT UR8, UR4, 0xf, URZ, 0xc0, !UPT ;  /* 0x0000000f04087892 */ /* 0x000fe4000f8ec0ff */
[----:B------:R-:W-:Y:S02]  /*4310*/  UISETP.GE.U32.AND UP1, UPT, UR5, 0xf, UPT ;  /* 0x0000000f0500788c */ /* 0x000fe4000bf26070 */
[----:B------:R-:W-:-:S07]  /*4320*/  UISETP.NE.AND UP0, UPT, UR8, URZ, UPT ;  /* 0x000000ff0800728c */ /* 0x000fce000bf05270 */
[----:B------:R-:W-:Y:S05]  /*4330*/  BRA.U !UP1, `(.L_x_56) ;  /* 0x0000000109f87547 */ /* 0x000fea000b800000 */
[----:B------:R-:W0:Y:S01]  /*4340*/  LDC.64 R2, c[0x0][0x388] ;  /* 0x0000e200ff027b82 */ /* 0x000e220000000a00 */
[----:B------:R-:W-:-:S04]  /*4350*/  ULOP3.LUT UR9, UR4, 0x7ffffff0, URZ, 0xc0, !UPT ;  /* 0x7ffffff004097892 */ /* 0x000fc8000f8ec0ff */
[----:B------:R-:W-:Y:S02]  /*4360*/  UIADD3 UR5, UPT, UPT, -UR9, URZ, URZ ;  /* 0x000000ff09057290 */ /* 0x000fe4000fffe1ff */
[----:B------:R-:W-:Y:S01]  /*4370*/  MOV R11, UR9 ;  /* 0x00000009000b7c02 */ /* 0x000fe20008000f00 */
[----:B0-----:R-:W-:-:S03]  /*4380*/  IMAD.WIDE R2, R14, 0x4, R2 ;  /* 0x000000040e027825 */ /* 0x001fc600078e0202 */
[----:B------:R-:W-:-:S05]  /*4390*/  IADD3 R10, P0, PT, R2, 0x20, RZ ;  /* 0x00000020020a7810 */ /* 0x000fca0007f1e0ff */
[----:B------:R-:W-:-:S08]  /*43a0*/  IMAD.X R13, RZ, RZ, R3, P0 ;  /* 0x000000ffff0d7224 */ /* 0x000fd000000e0603 */
.L_x_57:
[----:B0-----:R-:W-:Y:S02]  /*43b0*/  MOV R2, R10 ;  /* 0x0000000a00027202 */ /* 0x001fe40000000f00 */
[----:B------:R-:W-:-:S05]  /*43c0*/  MOV R3, R13 ;  /* 0x0000000d00037202 */ /* 0x000fca0000000f00 */
[----:B------:R-:W2:Y:S04]  /*43d0*/  LDG.E R12, desc[UR6][R2.64+-0x20] ;  /* 0xffffe006020c7981 */ /* 0x000ea8000c1e1900 */
[----:B------:R-:W3:Y:S04]  /*43e0*/  LDG.E R16, desc[UR6][R2.64+-0x1c] ;  /* 0xffffe40602107981 */ /* 0x000ee8000c1e1900 */
[----:B------:R-:W4:Y:S04]  /*43f0*/  LDG.E R18, desc[UR6][R2.64+-0x18] ;  /* 0xffffe80602127981 */ /* 0x000f28000c1e1900 */
[----:B------:R-:W5:Y:S04]  /*4400*/  LDG.E R19, desc[UR6][R2.64+-0x14] ;  /* 0xffffec0602137981 */ /* 0x000f68000c1e1900 */
        /* <DEDUP_REMOVED lines=8> */
[----:B------:R-:W5:Y:S01]  /*4490*/  LDG.E R13, desc[UR6][R2.64+-0x8] ;  /* 0xfffff806020d7981 */ /* 0x000f62000c1e1900 */
[----:B--2---:R-:W-:-:S03]  /*44a0*/  FMUL R24, R0, R12 ;  /* 0x0000000c00187220 */ /* 0x004fc60000400000 */
[----:B------:R-:W2:Y:S01]  /*44b0*/  LDG.E R12, desc[UR6][R2.64+0x10] ;  /* 0x00001006020c7981 */ /* 0x000ea2000c1e1900 */
[----:B---3--:R-:W-:-:S03]  /*44c0*/  FMUL R26, R0, R16 ;  /* 0x00000010001a7220 */ /* 0x008fc60000400000 */
[----:B------:R-:W3:Y:S01]  /*44d0*/  LDG.E R16, desc[UR6][R2.64+0x1c] ;  /* 0x00001c0602107981 */ /* 0x000ee2000c1e1900 */
[----:B----4-:R-:W-:-:S03]  /*44e0*/  FMUL R28, R0, R18 ;  /* 0x00000012001c7220 */ /* 0x010fc60000400000 */
[----:B------:R-:W4:Y:S01]  /*44f0*/  LDG.E R18, desc[UR6][R2.64+0x18] ;  /* 0x0000180602127981 */ /* 0x000f22000c1e1900 */
[C---:B-----5:R-:W-:Y:S01]  /*4500*/  FMUL R19, R0.reuse, R19 ;  /* 0x0000001300137220 */ /* 0x060fe20000400000 */
[C---:B------:R-:W-:Y:S01]  /*4510*/  FMUL R23, R0.reuse, R23 ;  /* 0x0000001700177220 */ /* 0x040fe20000400000 */
[----:B------:R-:W-:-:S03]  /*4520*/  FMUL R21, R0, R21 ;  /* 0x0000001500157220 */ /* 0x000fc60000400000 */
[----:B------:R0:W-:Y:S01]  /*4530*/  STG.E desc[UR6][R2.64+-0x14], R19 ;  /* 0xffffec1302007986 */ /* 0x0001e2000c101906 */
[----:B------:R-:W-:-:S03]  /*4540*/  FMUL R27, R0, R27 ;  /* 0x0000001b001b7220 */ /* 0x000fc60000400000 */
[----:B------:R1:W-:Y:S01]  /*4550*/  STG.E desc[UR6][R2.64+-0x10], R23 ;  /* 0xfffff01702007986 */ /* 0x0003e2000c101906 */
[----:B------:R-:W-:-:S03]  /*4560*/  FMUL R25, R0, R25 ;  /* 0x0000001900197220 */ /* 0x000fc60000400000 */
[----:B------:R-:W-:Y:S01]  /*4570*/  STG.E desc[UR6][R2.64+-0xc], R21 ;  /* 0xfffff41502007986 */ /* 0x000fe2000c101906 */
[C---:B------:R-:W-:Y:S01]  /*4580*/  FMUL R29, R0.reuse, R29 ;  /* 0x0000001d001d7220 */ /* 0x040fe20000400000 */
[C---:B0-----:R-:W-:Y:S01]  /*4590*/  FMUL R19, R0.reuse, R22 ;  /* 0x0000001600137220 */ /* 0x041fe20000400000 */
[C---:B-1----:R-:W-:Y:S01]  /*45a0*/  FMUL R23, R0.reuse, R20 ;  /* 0x0000001400177220 */ /* 0x042fe20000400000 */
[----:B------:R-:W-:Y:S04]  /*45b0*/  STG.E desc[UR6][R2.64+-0x20], R24 ;  /* 0xffffe01802007986 */ /* 0x000fe8000c101906 */
[----:B------:R-:W-:Y:S04]  /*45c0*/  STG.E desc[UR6][R2.64+-0x1c], R26 ;  /* 0xffffe41a02007986 */ /* 0x000fe8000c101906 */
[----:B------:R-:W-:Y:S04]  /*45d0*/  STG.E desc[UR6][R2.64+-0x18], R28 ;  /* 0xffffe81c02007986 */ /* 0x000fe8000c101906 */
[----:B------:R-:W-:Y:S04]  /*45e0*/  STG.E desc[UR6][R2.64+-0x4], R27 ;  /* 0xfffffc1b02007986 */ /* 0x000fe8000c101906 */
[----:B------:R-:W-:Y:S04]  /*45f0*/  STG.E desc[UR6][R2.64], R25 ;  /* 0x0000001902007986 */ /* 0x000fe8000c101906 */
[----:B------:R-:W-:Y:S04]  /*4600*/  STG.E desc[UR6][R2.64+0x8], R29 ;  /* 0x0000081d02007986 */ /* 0x000fe8000c101906 */
[----:B------:R-:W-:Y:S04]  /*4610*/  STG.E desc[UR6][R2.64+0xc], R19 ;  /* 0x00000c1302007986 */ /* 0x000fe8000c101906 */
[----:B------:R-:W-:Y:S01]  /*4620*/  STG.E desc[UR6][R2.64+0x14], R23 ;  /* 0x0000141702007986 */ /* 0x000fe2000c101906 */
[----:B------:R-:W-:Y:S01]  /*4630*/  UIADD3 UR5, UPT, UPT, UR5, 0x10, URZ ;  /* 0x0000001005057890 */ /* 0x000fe2000fffe0ff */
[----:B------:R-:W-:-:S03]  /*4640*/  FMUL R10, R0, R10 ;  /* 0x0000000a000a7220 */ /* 0x000fc60000400000 */
[----:B------:R-:W-:Y:S01]  /*4650*/  UISETP.NE.AND UP1, UPT, UR5, URZ, UPT ;  /* 0x000000ff0500728c */ /* 0x000fe2000bf25270 */
[----:B------:R-:W-:Y:S01]  /*4660*/  FMUL R13, R0, R13 ;  /* 0x0000000d000d7220 */ /* 0x000fe20000400000 */
[----:B------:R0:W-:Y:S04]  /*4670*/  STG.E desc[UR6][R2.64+0x4], R10 ;  /* 0x0000040a02007986 */ /* 0x0001e8000c101906 */
[----:B------:R1:W-:Y:S01]  /*4680*/  STG.E desc[UR6][R2.64+-0x8], R13 ;  /* 0xfffff80d02007986 */ /* 0x0003e2000c101906 */
[----:B0-----:R-:W-:-:S05]  /*4690*/  IADD3 R10, P0, PT, R2, 0x40, RZ ;  /* 0x00000040020a7810 */ /* 0x001fca0007f1e0ff */
[----:B-1----:R-:W-:Y:S02]  /*46a0*/  IMAD.X R13, RZ, RZ, R3, P0 ;  /* 0x000000ffff0d7224 */ /* 0x002fe400000e0603 */
[C---:B--2---:R-:W-:Y:S01]  /*46b0*/  FMUL R21, R0.reuse, R12 ;  /* 0x0000000c00157220 */ /* 0x044fe20000400000 */
[C---:B---3--:R-:W-:Y:S01]  /*46c0*/  FMUL R16, R0.reuse, R16 ;  /* 0x0000001000107220 */ /* 0x048fe20000400000 */
[----:B----4-:R-:W-:-:S03]  /*46d0*/  FMUL R18, R0, R18 ;  /* 0x0000001200127220 */ /* 0x010fc60000400000 */
[----:B------:R0:W-:Y:S04]  /*46e0*/  STG.E desc[UR6][R2.64+0x10], R21 ;  /* 0x0000101502007986 */ /* 0x0001e8000c101906 */
[----:B------:R0:W-:Y:S04]  /*46f0*/  STG.E desc[UR6][R2.64+0x18], R18 ;  /* 0x0000181202007986 */ /* 0x0001e8000c101906 */
[----:B------:R0:W-:Y:S01]  /*4700*/  STG.E desc[UR6][R2.64+0x1c], R16 ;  /* 0x00001c1002007986 */ /* 0x0001e2000c101906 */
[----:B------:R-:W-:Y:S05]  /*4710*/  BRA.U UP1, `(.L_x_57) ;  /* 0xfffffffd01247547 */ /* 0x000fea000b83ffff */
.L_x_56:
[----:B------:R-:W-:Y:S05]  /*4720*/  BRA.U !UP0, `(.L_x_55) ;  /* 0x0000000508087547 */ /* 0x000fea000b800000 */
[----:B------:R-:W-:Y:S02]  /*4730*/  UISETP.GE.U32.AND UP0, UPT, UR8, 0x8, UPT ;  /* 0x000000080800788c */ /* 0x000fe4000bf06070 */
[----:B------:R-:W-:-:S04]  /*4740*/  ULOP3.LUT UR5, UR4, 0x7, URZ, 0xc0, !UPT ;  /* 0x0000000704057892 */ /* 0x000fc8000f8ec0ff */
[----:B------:R-:W-:-:S03]  /*4750*/  UISETP.NE.AND UP1, UPT, UR5, URZ, UPT ;  /* 0x000000ff0500728c */ /* 0x000fc6000bf25270 */
[----:B------:R-:W-:Y:S08]  /*4760*/  BRA.U !UP0, `(.L_x_58) ;  /* 0x0000000108687547 */ /* 0x000ff0000b800000 */
[----:B0-----:R-:W-:-:S05]  /*4770*/  IMAD.WIDE.U32 R2, R11, 0x4, R8 ;  /* 0x000000040b027825 */ /* 0x001fca00078e0008 */
[----:B------:R-:W2:Y:S04]  /*4780*/  LDG.E R13, desc[UR6][R2.64] ;  /* 0x00000006020d7981 */ /* 0x000ea8000c1e1900 */
[----:B------:R-:W3:Y:S04]  /*4790*/  LDG.E R19, desc[UR6][R2.64+0x4] ;  /* 0x0000040602137981 */ /* 0x000ee8000c1e1900 */
[----:B------:R-:W4:Y:S04]  /*47a0*/  LDG.E R21, desc[UR6][R2.64+0x8] ;  /* 0x0000080602157981 */ /* 0x000f28000c1e1900 */
[----:B------:R-:W5:Y:S04]  /*47b0*/  LDG.E R23, desc[UR6][R2.64+0xc] ;  /* 0x00000c0602177981 */ /* 0x000f68000c1e1900 */
[----:B------:R-:W5:Y:S04]  /*47c0*/  LDG.E R25, desc[UR6][R2.64+0x10] ;  /* 0x0000100602197981 */ /* 0x000f68000c1e1900 */
[----:B------:R-:W5:Y:S04]  /*47d0*/  LDG.E R27, desc[UR6][R2.64+0x14] ;  /* 0x00001406021b7981 */ /* 0x000f68000c1e1900 */
[----:B------:R-:W5:Y:S04]  /*47e0*/  LDG.E R29, desc[UR6][R2.64+0x18] ;  /* 0x00001806021d7981 */ /* 0x000f68000c1e1900 */
[----:B------:R-:W5:Y:S01]  /*47f0*/  LDG.E R10, desc[UR6][R2.64+0x1c] ;  /* 0x00001c06020a7981 */ /* 0x000f62000c1e1900 */
[----:B------:R-:W-:Y:S01]  /*4800*/  IADD3 R11, PT, PT, R11, 0x8, RZ ;  /* 0x000000080b0b7810 */ /* 0x000fe20007ffe0ff */
[C---:B--2---:R-:W-:Y:S01]  /*4810*/  FMUL R13, R0.reuse, R13 ;  /* 0x0000000d000d7220 */ /* 0x044fe20000400000 */
[----:B---3--:R-:W-:-:S04]  /*4820*/  FMUL R19, R0, R19 ;  /* 0x0000001300137220 */ /* 0x008fc80000400000 */
[----:B------:R1:W-:Y:S01]  /*4830*/  STG.E desc[UR6][R2.64], R13 ;  /* 0x0000000d02007986 */ /* 0x0003e2000c101906 */
[----:B----4-:R-:W-:-:S03]  /*4840*/  FMUL R21, R0, R21 ;  /* 0x0000001500157220 */ /* 0x010fc60000400000 */
[----:B------:R1:W-:Y:S01]  /*4850*/  STG.E desc[UR6][R2.64+0x4], R19 ;  /* 0x0000041302007986 */ /* 0x0003e2000c101906 */
[----:B-----5:R-:W-:-:S03]  /*4860*/  FMUL R23, R0, R23 ;  /* 0x0000001700177220 */ /* 0x020fc60000400000 */
[----:B------:R1:W-:Y:S01]  /*4870*/  STG.E desc[UR6][R2.64+0x8], R21 ;  /* 0x0000081502007986 */ /* 0x0003e2000c101906 */
[----:B------:R-:W-:-:S03]  /*4880*/  FMUL R25, R0, R25 ;  /* 0x0000001900197220 */ /* 0x000fc60000400000 */
[----:B------:R1:W-:Y:S01]  /*4890*/  STG.E desc[UR6][R2.64+0xc], R23 ;  /* 0x00000c1702007986 */ /* 0x0003e2000c101906 */
[----:B------:R-:W-:-:S03]  /*48a0*/  FMUL R27, R0, R27 ;  /* 0x0000001b001b7220 */ /* 0x000fc60000400000 */
[----:B------:R1:W-:Y:S01]  /*48b0*/  STG.E desc[UR6][R2.64+0x10], R25 ;  /* 0x0000101902007986 */ /* 0x0003e2000c101906 */
[----:B------:R-:W-:-:S03]  /*48c0*/  FMUL R29, R0, R29 ;  /* 0x0000001d001d7220 */ /* 0x000fc60000400000 */
[----:B------:R1:W-:Y:S01]  /*48d0*/  STG.E desc[UR6][R2.64+0x14], R27 ;  /* 0x0000141b02007986 */ /* 0x0003e2000c101906 */
[----:B------:R-:W-:-:S03]  /*48e0*/  FMUL R10, R0, R10 ;  /* 0x0000000a000a7220 */ /* 0x000fc60000400000 */
[----:B------:R1:W-:Y:S04]  /*48f0*/  STG.E desc[UR6][R2.64+0x18], R29 ;  /* 0x0000181d02007986 */ /* 0x0003e8000c101906 */
[----:B------:R1:W-:Y:S02]  /*4900*/  STG.E desc[UR6][R2.64+0x1c], R10 ;  /* 0x00001c0a02007986 */ /* 0x0003e4000c101906 */
.L_x_58:
[----:B------:R-:W-:Y:S05]  /*4910*/  BRA.U !UP1, `(.L_x_55) ;  /* 0x00000001098c7547 */ /* 0x000fea000b800000 */
[----:B------:R-:W-:Y:S02]  /*4920*/  UISETP.GE.U32.AND UP0, UPT, UR5, 0x4, UPT ;  /* 0x000000040500788c */ /* 0x000fe4000bf06070 */
[----:B------:R-:W-:-:S04]  /*4930*/  ULOP3.LUT UR4, UR4, 0x3, URZ, 0xc0, !UPT ;  /* 0x0000000304047892 */ /* 0x000fc8000f8ec0ff */
[----:B------:R-:W-:-:S03]  /*4940*/  UISETP.NE.AND UP1, UPT, UR4, URZ, UPT ;  /* 0x000000ff0400728c */ /* 0x000fc6000bf25270 */
[----:B------:R-:W-:Y:S08]  /*4950*/  BRA.U !UP0, `(.L_x_59) ;  /* 0x0000000108387547 */ /* 0x000ff0000b800000 */
[----:B------:R-:W-:-:S05]  /*4960*/  IMAD.WIDE.U32 R8, R11, 0x4, R8 ;  /* 0x000000040b087825 */ /* 0x000fca00078e0008 */
[----:B01----:R-:W2:Y:S04]  /*4970*/  LDG.E R3, desc[UR6][R8.64] ;  /* 0x0000000608037981 */ /* 0x003ea8000c1e1900 */
[----:B------:R-:W3:Y:S04]  /*4980*/  LDG.E R13, desc[UR6][R8.64+0x4] ;  /* 0x00000406080d7981 */ /* 0x000ee8000c1e1900 */
[----:B------:R-:W4:Y:S04]  /*4990*/  LDG.E R19, desc[UR6][R8.64+0x8] ;  /* 0x0000080608137981 */ /* 0x000f28000c1e1900 */
        /* <DEDUP_REMOVED lines=8> */
[----:B------:R2:W-:Y:S04]  /*4a20*/  STG.E desc[UR6][R8.64+0x8], R19 ;  /* 0x0000081308007986 */ /* 0x0005e8000c101906 */
[----:B------:R2:W-:Y:S02]  /*4a30*/  STG.E desc[UR6][R8.64+0xc], R21 ;  /* 0x00000c1508007986 */ /* 0x0005e4000c101906 */
.L_x_59:
[----:B------:R-:W-:Y:S05]  /*4a40*/  BRA.U !UP1, `(.L_x_55) ;  /* 0x0000000109407547 */ /* 0x000fea000b800000 */
[----:B------:R-:W3:Y:S01]  /*4a50*/  LDCU.64 UR8, c[0x0][0x388] ;  /* 0x00007100ff0877ac */ /* 0x000ee20008000a00 */
[----:B012---:R-:W-:Y:S01]  /*4a60*/  IMAD.WIDE.U32 R2, R11, 0x4, RZ ;  /* 0x000000040b027825 */ /* 0x007fe200078e00ff */
[----:B------:R-:W-:-:S03]  /*4a70*/  UIADD3 UR4, UPT, UPT, -UR4, URZ, URZ ;  /* 0x000000ff04047290 */ /* 0x000fc6000fffe1ff */
[----:B------:R-:W-:-:S03]  /*4a80*/  IMAD.WIDE R2, R14, 0x4, R2 ;  /* 0x000000040e027825 */ /* 0x000fc600078e0202 */
[----:B---3--:R-:W-:-:S04]  /*4a90*/  IADD3 R8, P0, PT, R2, UR8, RZ ;  /* 0x0000000802087c10 */ /* 0x008fc8000ff1e0ff */
[----:B------:R-:W-:-:S09]  /*4aa0*/  IADD3.X R11, PT, PT, R3, UR9, RZ, P0, !PT ;  /* 0x00000009030b7c10 */ /* 0x000fd200087fe4ff */
.L_x_60:
[----:B---3--:R-:W-:Y:S01]  /*4ab0*/  IMAD.MOV.U32 R2, RZ, RZ, R8 ;  /* 0x000000ffff027224 */ /* 0x008fe200078e0008 */
[----:B------:R-:W-:-:S05]  /*4ac0*/  MOV R3, R11 ;  /* 0x0000000b00037202 */ /* 0x000fca0000000f00 */
[----:B------:R-:W2:Y:S01]  /*4ad0*/  LDG.E R9, desc[UR6][R2.64] ;  /* 0x0000000602097981 */ /* 0x000ea2000c1e1900 */
[----:B------:R-:W-:Y:S01]  /*4ae0*/  UIADD3 UR4, UPT, UPT, UR4, 0x1, URZ ;  /* 0x0000000104047890 */ /* 0x000fe2000fffe0ff */
[----:B------:R-:W-:-:S03]  /*4af0*/  IADD3 R8, P0, PT, R2, 0x4, RZ ;  /* 0x0000000402087810 */ /* 0x000fc60007f1e0ff */
[----:B------:R-:W-:Y:S01]  /*4b00*/  UISETP.NE.AND UP0, UPT, UR4, URZ, UPT ;  /* 0x000000ff0400728c */ /* 0x000fe2000bf05270 */
[----:B------:R-:W-:Y:S01]  /*4b10*/  IADD3.X R11, PT, PT, RZ, R3, RZ, P0, !PT ;  /* 0x00000003ff0b7210 */ /* 0x000fe200007fe4ff */
[----:B--2---:R-:W-:-:S05]  /*4b20*/  FMUL R9, R0, R9 ;  /* 0x0000000900097220 */ /* 0x004fca0000400000 */
[----:B------:R3:W-:Y:S02]  /*4b30*/  STG.E desc[UR6][R2.64], R9 ;  /* 0x0000000902007986 */ /* 0x0007e4000c101906 */
[----:B------:R-:W-:Y:S05]  /*4b40*/  BRA.U UP0, `(.L_x_60) ;  /* 0xfffffffd00d87547 */ /* 0x000fea000b83ffff */
.L_x_55:
[----:B------:R-:W-:Y:S04]  /*4b50*/  STG.E desc[UR6][R4.64], R15 ;  /* 0x0000000f04007986 */ /* 0x000fe8000c101906 */
[----:B------:R-:W-:Y:S01]  /*4b60*/  STG.E desc[UR6][R6.64], R17 ;  /* 0x0000001106007986 */ /* 0x000fe2000c101906 */
[----:B------:R-:W-:Y:S05]  /*4b70*/  EXIT ;  /* 0x000000000000794d */ /* 0x000fea0003800000 */
        .weak           $__internal_0_$__cuda_sm20_rcp_rn_f32_slowpath
        .type           $__internal_0_$__cuda_sm20_rcp_rn_f32_slowpath,@function
        .size           $__internal_0_$__cuda_sm20_rcp_rn_f32_slowpath,($__internal_1_$__cuda_sm3x_div_rn_noftz_f32_slowpath - $__internal_0_$__cuda_sm20_rcp_rn_f32_slowpath)
$__internal_0_$__cuda_sm20_rcp_rn_f32_slowpath:
[----:B------:R-:W-:Y:S01]  /*4b80*/  IMAD.SHL.U32 R2, R0, 0x2, RZ ;  /* 0x0000000200027824 */ /* 0x000fe200078e00ff */
[----:B------:R-:W-:Y:S04]  /*4b90*/  BSSY.RECONVERGENT B1, `(.L_x_61) ;  /* 0x0000030000017945 */ /* 0x000fe80003800200 */
[----:B------:R-:W-:-:S04]  /*4ba0*/  SHF.R.U32.HI R2, RZ, 0x18, R2 ;  /* 0x00000018ff027819 */ /* 0x000fc80000011602 */
[----:B------:R-:W-:-:S13]  /*4bb0*/  ISETP.NE.U32.AND P0, PT, R2, RZ, PT ;  /* 0x000000ff0200720c */ /* 0x000fda0003f05070 */
[----:B------:R-:W-:Y:S05]  /*4bc0*/  @P0 BRA `(.L_x_62) ;  /* 0x0000000000280947 */ /* 0x000fea0003800000 */
[----:B------:R-:W-:-:S04]  /*4bd0*/  SHF.L.U32 R2, R0, 0x1, RZ ;  /* 0x0000000100027819 */ /* 0x000fc800000006ff */
[----:B------:R-:W-:-:S13]  /*4be0*/  ISETP.NE.AND P0, PT, R2, RZ, PT ;  /* 0x000000ff0200720c */ /* 0x000fda0003f05270 */
[----:B------:R-:W-:Y:S01]  /*4bf0*/  @P0 FFMA R11, R0, 1.84467440737095516160e+19, RZ ;  /* 0x5f800000000b0823 */ /* 0x000fe200000000ff */
[----:B------:R-:W-:Y:S08]  /*4c00*/  @!P0 MUFU.RCP R3, R0 ;  /* 0x0000000000038308 */ /* 0x000ff00000001000 */
[----:B------:R-:W0:Y:S02]  /*4c10*/  @P0 MUFU.RCP R2, R11 ;  /* 0x0000000b00020308 */ /* 0x000e240000001000 */
[----:B0-----:R-:W-:-:S04]  /*4c20*/  @P0 FFMA R12, R11, R2, -1 ;  /* 0xbf8000000b0c0423 */ /* 0x001fc80000000002 */
[----:B------:R-:W-:-:S04]  /*4c30*/  @P0 FADD.FTZ R13, -R12, -RZ ;  /* 0x800000ff0c0d0221 */ /* 0x000fc80000010100 */
[----:B------:R-:W-:-:S04]  /*4c40*/  @P0 FFMA R2, R2, R13, R2 ;  /* 0x0000000d02020223 */ /* 0x000fc80000000002 */
[----:B------:R-:W-:Y:S01]  /*4c50*/  @P0 FFMA R3, R2, 1.84467440737095516160e+19, RZ ;  /* 0x5f80000002030823 */ /* 0x000fe200000000ff */
[----:B------:R-:W-:Y:S06]  /*4c60*/  BRA `(.L_x_63) ;  /* 0x0000000000887947 */ /* 0x000fec0003800000 */
.L_x_62:
[----:B------:R-:W-:-:S04]  /*4c70*/  IADD3 R19, PT, PT, R2, -0xfd, RZ ;  /* 0xffffff0302137810 */ /* 0x000fc80007ffe0ff */
[----:B------:R-:W-:-:S13]  /*4c80*/  ISETP.GT.U32.AND P0, PT, R19, 0x1, PT ;  /* 0x000000011300780c */ /* 0x000fda0003f04070 */
[----:B------:R-:W-:Y:S05]  /*4c90*/  @P0 BRA `(.L_x_64) ;  /* 0x0000000000780947 */ /* 0x000fea0003800000 */
[----:B------:R-:W-:Y:S01]  /*4ca0*/  LOP3.LUT R3, R0, 0x7fffff, RZ, 0xc0, !PT ;  /* 0x007fffff00037812 */ /* 0x000fe200078ec0ff */
[----:B------:R-:W-:Y:S02]  /*4cb0*/  IMAD.MOV.U32 R16, RZ, RZ, 0x3 ;  /* 0x00000003ff107424 */ /* 0x000fe400078e00ff */
[----:B------:R-:W-:Y:S01]  /*4cc0*/  VIADD R2, R2, 0xffffff04 ;  /* 0xffffff0402027836 */ /* 0x000fe20000000000 */
[----:B------:R-:W-:Y:S02]  /*4cd0*/  LOP3.LUT R3, R3, 0x3f800000, RZ, 0xfc, !PT ;  /* 0x3f80000003037812 */ /* 0x000fe400078efcff */
[----:B------:R-:W-:Y:S02]  /*4ce0*/  SHF.L.U32 R16, R16, R19, RZ ;  /* 0x0000001310107219 */ /* 0x000fe400000006ff */
[----:B------:R-:W0:Y:S02]  /*4cf0*/  MUFU.RCP R12, R3 ;  /* 0x00000003000c7308 */ /* 0x000e240000001000 */
[----:B0-----:R-:W-:-:S04]  /*4d00*/  FFMA R11, R3, R12, -1 ;  /* 0xbf800000030b7423 */ /* 0x001fc8000000000c */
[----:B------:R-:W-:-:S04]  /*4d10*/  FADD.FTZ R11, -R11, -RZ ;  /* 0x800000ff0b0b7221 */ /* 0x000fc80000010100 */
[CCC-:B------:R-:W-:Y:S01]  /*4d20*/  FFMA.RM R13, R12.reuse, R11.reuse, R12.reuse ;  /* 0x0000000b0c0d7223 */ /* 0x1c0fe2000000400c */
[----:B------:R-:W-:-:S04]  /*4d30*/  FFMA.RP R12, R12, R11, R12 ;  /* 0x0000000b0c0c7223 */ /* 0x000fc8000000800c */
[C---:B------:R-:W-:Y:S02]  /*4d40*/  LOP3.LUT R11, R13.reuse, 0x7fffff, RZ, 0xc0, !PT ;  /* 0x007fffff0d0b7812 */ /* 0x040fe400078ec0ff */
[----:B------:R-:W-:Y:S02]  /*4d50*/  FSETP.NEU.FTZ.AND P0, PT, R13, R12, PT ;  /* 0x0000000c0d00720b */ /* 0x000fe40003f1d000 */
[----:B------:R-:W-:Y:S02]  /*4d60*/  LOP3.LUT R11, R11, 0x800000, RZ, 0xfc, !PT ;  /* 0x008000000b0b7812 */ /* 0x000fe400078efcff */
[----:B------:R-:W-:Y:S02]  /*4d70*/  SEL R12, RZ, 0xffffffff, !P0 ;  /* 0xffffffffff0c7807 */ /* 0x000fe40004000000 */
[----:B------:R-:W-:Y:S02]  /*4d80*/  LOP3.LUT R16, R16, R11, RZ, 0xc0, !PT ;  /* 0x0000000b10107212 */ /* 0x000fe400078ec0ff */
[----:B------:R-:W-:-:S02]  /*4d90*/  IADD3 R12, PT, PT, -R12, RZ, RZ ;  /* 0x000000ff0c0c7210 */ /* 0x000fc40007ffe1ff */
[-C--:B------:R-:W-:Y:S02]  /*4da0*/  SHF.R.U32.HI R16, RZ, R19.reuse, R16 ;  /* 0x00000013ff107219 */ /* 0x080fe40000011610 */
[----:B------:R-:W-:Y:S02]  /*4db0*/  LOP3.LUT P1, RZ, R12, R19, R11, 0xf8, !PT ;  /* 0x000000130cff7212 */ /* 0x000fe4000782f80b */
[C---:B------:R-:W-:Y:S02]  /*4dc0*/  LOP3.LUT P0, RZ, R16.reuse, 0x1, RZ, 0xc0, !PT ;  /* 0x0000000110ff7812 */ /* 0x040fe4000780c0ff */
[----:B------:R-:W-:-:S04]  /*4dd0*/  LOP3.LUT P2, RZ, R16, 0x2, RZ, 0xc0, !PT ;  /* 0x0000000210ff7812 */ /* 0x000fc8000784c0ff */
[----:B------:R-:W-:Y:S02]  /*4de0*/  PLOP3.LUT P0, PT, P0, P1, P2, 0xe0, 0x0 ;  /* 0x000000000000781c */ /* 0x000fe40000703c20 */
[----:B------:R-:W-:Y:S02]  /*4df0*/  LOP3.LUT P1, RZ, R0, 0x7fffff, RZ, 0xc0, !PT ;  /* 0x007fffff00ff7812 */ /* 0x000fe4000782c0ff */
[----:B------:R-:W-:-:S04]  /*4e00*/  SEL R3, RZ, 0x1, !P0 ;  /* 0x00000001ff037807 */ /* 0x000fc80004000000 */
[----:B------:R-:W-:-:S04]  /*4e10*/  IADD3 R3, PT, PT, -R3, RZ, RZ ;  /* 0x000000ff03037210 */ /* 0x000fc80007ffe1ff */
[----:B------:R-:W-:Y:S02]  /*4e20*/  ISETP.GE.AND P0, PT, R3, RZ, PT ;  /* 0x000000ff0300720c */ /* 0x000fe40003f06270 */
[----:B------:R-:W-:-:S11]  /*4e30*/  SHF.R.U32.HI R3, RZ, R2, R11 ;  /* 0x00000002ff037219 */ /* 0x000fd6000001160b */
[----:B------:R-:W-:-:S04]  /*4e40*/  @!P0 IADD3 R3, PT, PT, R3, 0x1, RZ ;  /* 0x0000000103038810 */ /* 0x000fc80007ffe0ff */
[----:B------:R-:W-:-:S04]  /*4e50*/  @!P1 SHF.L.U32 R3, R3, 0x1, RZ ;  /* 0x0000000103039819 */ /* 0x000fc800000006ff */
[----:B------:R-:W-:Y:S01]  /*4e60*/  LOP3.LUT R3, R3, 0x80000000, R0, 0xf8, !PT ;  /* 0x8000000003037812 */ /* 0x000fe200078ef800 */
[----:B------:R-:W-:Y:S06]  /*4e70*/  BRA `(.L_x_63) ;  /* 0x0000000000047947 */ /* 0x000fec0003800000 */
.L_x_64:
[----:B------:R0:W1:Y:S02]  /*4e80*/  MUFU.RCP R3, R0 ;  /* 0x0000000000037308 */ /* 0x0000640000001000 */
.L_x_63:
[----:B------:R-:W-:Y:S05]  /*4e90*/  BSYNC.RECONVERGENT B1 ;  /* 0x0000000000017941 */ /* 0x000fea0003800200 */
.L_x_61:
[----:B------:R-:W-:-:S04]  /*4ea0*/  IMAD.MOV.U32 R11, RZ, RZ, 0x0 ;  /* 0x00000000ff0b7424 */ /* 0x000fc800078e00ff */
[----:B01----:R-:W-:Y:S05]  /*4eb0*/  RET.REL.NODEC R10 `(_ZN9flashcore15cublaslt_sparse27kernel_online_softmax_blockEPKfPfS3_S3_S3_iibi) ;  /* 0xffffffb00a507950 */ /* 0x003fea0003c3ffff */
        .weak           $__internal_1_$__cuda_sm3x_div_rn_noftz_f32_slowpath
        .type           $__internal_1_$__cuda_sm3x_div_rn_noftz_f32_slowpath,@function
        .size           $__internal_1_$__cuda_sm3x_div_rn_noftz_f32_slowpath,(.L_x_100 - $__internal_1_$__cuda_sm3x_div_rn_noftz_f32_slowpath)
$__internal_1_$__cuda_sm3x_div_rn_noftz_f32_slowpath:
[----:B------:R-:W-:Y:S01]  /*4ec0*/  SHF.R.U32.HI R10, RZ, 0x17, R3 ;  /* 0x00000017ff0a7819 */ /* 0x000fe20000011603 */
[----:B------:R-:W-:Y:S01]  /*4ed0*/  BSSY.RECONVERGENT B2, `(.L_x_65) ;  /* 0x0000063000027945 */ /* 0x000fe20003800200 */
[--C-:B------:R-:W-:Y:S01]  /*4ee0*/  SHF.R.U32.HI R11, RZ, 0x17, R0.reuse ;  /* 0x00000017ff0b7819 */ /* 0x100fe20000011600 */
[----:B------:R-:W-:Y:S01]  /*4ef0*/  IMAD.MOV.U32 R12, RZ, RZ, R0 ;  /* 0x000000ffff0c7224 */ /* 0x000fe200078e0000 */
[----:B------:R-:W-:Y:S02]  /*4f00*/  LOP3.LUT R10, R10, 0xff, RZ, 0xc0, !PT ;  /* 0x000000ff0a0a7812 */ /* 0x000fe400078ec0ff */
[----:B------:R-:W-:Y:S02]  /*4f10*/  LOP3.LUT R13, R11, 0xff, RZ, 0xc0, !PT ;  /* 0x000000ff0b0d7812 */ /* 0x000fe400078ec0ff */
[----:B------:R-:W-:Y:S02]  /*4f20*/  IADD3 R19, PT, PT, R10, -0x1, RZ ;  /* 0xffffffff0a137810 */ /* 0x000fe40007ffe0ff */
[----:B------:R-:W-:-:S02]  /*4f30*/  IADD3 R18, PT, PT, R13, -0x1, RZ ;  /* 0xffffffff0d127810 */ /* 0x000fc40007ffe0ff */
[----:B------:R-:W-:-:S04]  /*4f40*/  ISETP.GT.U32.AND P0, PT, R19, 0xfd, PT ;  /* 0x000000fd1300780c */ /* 0x000fc80003f04070 */
[----:B------:R-:W-:-:S13]  /*4f50*/  ISETP.GT.U32.OR P0, PT, R18, 0xfd, P0 ;  /* 0x000000fd1200780c */ /* 0x000fda0000704470 */
[----:B------:R-:W-:Y:S01]  /*4f60*/  @!P0 MOV R11, RZ ;  /* 0x000000ff000b8202 */ /* 0x000fe20000000f00 */
[----:B------:R-:W-:Y:S06]  /*4f70*/  @!P0 BRA `(.L_x_66) ;  /* 0x00000000005c8947 */ /* 0x000fec0003800000 */
[----:B------:R-:W-:Y:S02]  /*4f80*/  FSETP.GTU.FTZ.AND P1, PT, |R3|, +INF , PT ;  /* 0x7f8000000300780b */ /* 0x000fe40003f3c200 */
[----:B------:R-:W-:-:S04]  /*4f90*/  FSETP.GTU.FTZ.AND P0, PT, |R0|, +INF , PT ;  /* 0x7f8000000000780b */ /* 0x000fc80003f1c200 */
[----:B------:R-:W-:-:S13]  /*4fa0*/  PLOP3.LUT P0, PT, P0, P1, PT, 0xf8, 0x8f ;  /* 0x00000000008f781c */ /* 0x000fda0000703f70 */
[----:B------:R-:W-:Y:S05]  /*4fb0*/  @P0 BRA `(.L_x_67) ;  /* 0x00000004004c0947 */ /* 0x000fea0003800000 */
[----:B------:R-:W-:-:S13]  /*4fc0*/  LOP3.LUT P0, RZ, R3, 0x7fffffff, R12, 0xc8, !PT ;  /* 0x7fffffff03ff7812 */ /* 0x000fda000780c80c */
[----:B------:R-:W-:Y:S05]  /*4fd0*/  @!P0 BRA `(.L_x_68) ;  /* 0x00000004003c8947 */ /* 0x000fea0003800000 */
[C---:B------:R-:W-:Y:S02]  /*4fe0*/  FSETP.NEU.FTZ.AND P1, PT, |R0|.reuse, +INF , PT ;  /* 0x7f8000000000780b */ /* 0x040fe40003f3d200 */
[----:B------:R-:W-:Y:S02]  /*4ff0*/  FSETP.NEU.FTZ.AND P2, PT, |R3|, +INF , PT ;  /* 0x7f8000000300780b */ /* 0x000fe40003f5d200 */
[----:B------:R-:W-:-:S11]  /*5000*/  FSETP.NEU.FTZ.AND P0, PT, |R0|, +INF , PT ;  /* 0x7f8000000000780b */ /* 0x000fd60003f1d200 */
[----:B------:R-:W-:Y:S05]  /*5010*/  @!P2 BRA !P1, `(.L_x_68) ;  /* 0x00000004002ca947 */ /* 0x000fea0004800000 */
[----:B------:R-:W-:-:S04]  /*5020*/  LOP3.LUT P1, RZ, R12, 0x7fffffff, RZ, 0xc0, !PT ;  /* 0x7fffffff0cff7812 */ /* 0x000fc8000782c0ff */
[----:B------:R-:W-:-:S13]  /*5030*/  PLOP3.LUT P1, PT, P2, P1, PT, 0x2f, 0xf2 ;  /* 0x0000000000f2781c */ /* 0x000fda0001722577 */
[----:B------:R-:W-:Y:S05]  /*5040*/  @P1 BRA `(.L_x_69) ;  /* 0x0000000400181947 */ /* 0x000fea0003800000 */
[----:B------:R-:W-:-:S04]  /*5050*/  LOP3.LUT P1, RZ, R3, 0x7fffffff, RZ, 0xc0, !PT ;  /* 0x7fffffff03ff7812 */ /* 0x000fc8000782c0ff */
[----:B------:R-:W-:-:S13]  /*5060*/  PLOP3.LUT P0, PT, P0, P1, PT, 0x2f, 0xf2 ;  /* 0x0000000000f2781c */ /* 0x000fda0000702577 */
[----:B------:R-:W-:Y:S05]  /*5070*/  @P0 BRA `(.L_x_70) ;  /* 0x0000000400000947 */ /* 0x000fea0003800000 */
[----:B------:R-:W-:Y:S02]  /*5080*/  ISETP.GE.AND P0, PT, R18, RZ, PT ;  /* 0x000000ff1200720c */ /* 0x000fe40003f06270 */
[----:B------:R-:W-:-:S11]  /*5090*/  ISETP.GE.AND P1, PT, R19, RZ, PT ;  /* 0x000000ff1300720c */ /* 0x000fd60003f26270 */
[----:B------:R-:W-:Y:S01]  /*50a0*/  @P0 MOV R11, RZ ;  /* 0x000000ff000b0202 */ /* 0x000fe20000000f00 */
[----:B------:R-:W-:Y:S02]  /*50b0*/  @!P0 IMAD.MOV.U32 R11, RZ, RZ, -0x40 ;  /* 0xffffffc0ff0b8424 */ /* 0x000fe400078e00ff */
[----:B------:R-:W-:Y:S01]  /*50c0*/  @!P0 FFMA R12, R0, 1.84467440737095516160e+19, RZ ;  /* 0x5f800000000c8823 */ /* 0x000fe200000000ff */
[----:B------:R-:W-:Y:S02]  /*50d0*/  @!P1 FFMA R3, R3, 1.84467440737095516160e+19, RZ ;  /* 0x5f80000003039823 */ /* 0x000fe400000000ff */
[----:B------:R-:W-:-:S07]  /*50e0*/  @!P1 IADD3 R11, PT, PT, R11, 0x40, RZ ;  /* 0x000000400b0b9810 */ /* 0x000fce0007ffe0ff */
.L_x_66:
[----:B------:R-:W-:Y:S01]  /*50f0*/  LEA R0, R10, 0xc0800000, 0x17 ;  /* 0xc08000000a007811 */ /* 0x000fe200078eb8ff */
[----:B------:R-:W-:Y:S01]  /*5100*/  VIADD R13, R13, 0xffffff81 ;  /* 0xffffff810d0d7836 */ /* 0x000fe20000000000 */
[----:B------:R-:W-:Y:S02]  /*5110*/  BSSY.RECONVERGENT B3, `(.L_x_71) ;  /* 0x0000035000037945 */ /* 0x000fe40003800200 */
[----:B------:R-:W-:Y:S01]  /*5120*/  IADD3 R18, PT, PT, -R0, R3, RZ ;  /* 0x0000000300127210 */ /* 0x000fe20007ffe1ff */
[----:B------:R-:W-:-:S03]  /*5130*/  IMAD R0, R13, -0x800000, R12 ;  /* 0xff8000000d007824 */ /* 0x000fc600078e020c */
[----:B------:R-:W0:Y:S01]  /*5140*/  MUFU.RCP R3, R18 ;  /* 0x0000001200037308 */ /* 0x000e220000001000 */
[----:B------:R-:W-:-:S04]  /*5150*/  FADD.FTZ R19, -R18, -RZ ;  /* 0x800000ff12137221 */ /* 0x000fc80000010100 */
[----:B0-----:R-:W-:-:S04]  /*5160*/  FFMA R20, R3, R19, 1 ;  /* 0x3f80000003147423 */ /* 0x001fc80000000013 */
[----:B------:R-:W-:-:S04]  /*5170*/  FFMA R3, R3, R20, R3 ;  /* 0x0000001403037223 */ /* 0x000fc80000000003 */
[----:B------:R-:W-:-:S04]  /*5180*/  FFMA R12, R0, R3, RZ ;  /* 0x00000003000c7223 */ /* 0x000fc800000000ff */
[----:B------:R-:W-:-:S04]  /*5190*/  FFMA R20, R19, R12, R0 ;  /* 0x0000000c13147223 */ /* 0x000fc80000000000 */
[----:B------:R-:W-:Y:S01]  /*51a0*/  FFMA R20, R3, R20, R12 ;  /* 0x0000001403147223 */ /* 0x000fe2000000000c */
[----:B------:R-:W-:-:S03]  /*51b0*/  IADD3 R12, PT, PT, R13, 0x7f, -R10 ;  /* 0x0000007f0d0c7810 */ /* 0x000fc60007ffe80a */
[----:B------:R-:W-:Y:S01]  /*51c0*/  FFMA R19, R19, R20, R0 ;  /* 0x0000001413137223 */ /* 0x000fe20000000000 */
[----:B------:R-:W-:-:S03]  /*51d0*/  IADD3 R11, PT, PT, R12, R11, RZ ;  /* 0x0000000b0c0b7210 */ /* 0x000fc60007ffe0ff */
[----:B------:R-:W-:-:S05]  /*51e0*/  FFMA R0, R3, R19, R20 ;  /* 0x0000001303007223 */ /* 0x000fca0000000014 */
[----:B------:R-:W-:-:S04]  /*51f0*/  SHF.R.U32.HI R10, RZ, 0x17, R0 ;  /* 0x00000017ff0a7819 */ /* 0x000fc80000011600 */
[----:B------:R-:W-:-:S04]  /*5200*/  LOP3.LUT R10, R10, 0xff, RZ, 0xc0, !PT ;  /* 0x000000ff0a0a7812 */ /* 0x000fc800078ec0ff */
[----:B------:R-:W-:-:S05]  /*5210*/  IADD3 R13, PT, PT, R10, R11, RZ ;  /* 0x0000000b0a0d7210 */ /* 0x000fca0007ffe0ff */
[----:B------:R-:W-:-:S05]  /*5220*/  VIADD R10, R13, 0xffffffff ;  /* 0xffffffff0d0a7836 */ /* 0x000fca0000000000 */
[----:B------:R-:W-:-:S13]  /*5230*/  ISETP.GE.U32.AND P0, PT, R10, 0xfe, PT ;  /* 0x000000fe0a00780c */ /* 0x000fda0003f06070 */
[----:B------:R-:W-:Y:S05]  /*5240*/  @!P0 BRA `(.L_x_72) ;  /* 0x0000000000808947 */ /* 0x000fea0003800000 */
[----:B------:R-:W-:-:S13]  /*5250*/  ISETP.GT.AND P0, PT, R13, 0xfe, PT ;  /* 0x000000fe0d00780c */ /* 0x000fda0003f04270 */
[----:B------:R-:W-:Y:S05]  /*5260*/  @P0 BRA `(.L_x_73) ;  /* 0x00000000006c0947 */ /* 0x000fea0003800000 */
[----:B------:R-:W-:-:S13]  /*5270*/  ISETP.GE.AND P0, PT, R13, 0x1, PT ;  /* 0x000000010d00780c */ /* 0x000fda0003f06270 */
[----:B------:R-:W-:Y:S05]  /*5280*/  @P0 BRA `(.L_x_74) ;  /* 0x0000000000740947 */ /* 0x000fea0003800000 */
[----:B------:R-:W-:Y:S02]  /*5290*/  ISETP.GE.AND P0, PT, R13, -0x18, PT ;  /* 0xffffffe80d00780c */ /* 0x000fe40003f06270 */
[----:B------:R-:W-:-:S11]  /*52a0*/  LOP3.LUT R0, R0, 0x80000000, RZ, 0xc0, !PT ;  /* 0x8000000000007812 */ /* 0x000fd600078ec0ff */
[----:B------:R-:W-:Y:S05]  /*52b0*/  @!P0 BRA `(.L_x_74) ;  /* 0x0000000000688947 */ /* 0x000fea0003800000 */
[-CC-:B------:R-:W-:Y:S01]  /*52c0*/  FFMA.RZ R10, R3, R19.reuse, R20.reuse ;  /* 0x00000013030a7223 */ /* 0x180fe2000000c014 */
[C---:B------:R-:W-:Y:S02]  /*52d0*/  IADD3 R12, PT, PT, R13.reuse, 0x20, RZ ;  /* 0x000000200d0c7810 */ /* 0x040fe40007ffe0ff */
[----:B------:R-:W-:Y:S02]  /*52e0*/  ISETP.NE.AND P2, PT, R13, RZ, PT ;  /* 0x000000ff0d00720c */ /* 0x000fe40003f45270 */
[----:B------:R-:W-:Y:S01]  /*52f0*/  LOP3.LUT R11, R10, 0x7fffff, RZ, 0xc0, !PT ;  /* 0x007fffff0a0b7812 */ /* 0x000fe200078ec0ff */
[CCC-:B------:R-:W-:Y:S01]  /*5300*/  FFMA.RP R10, R3.reuse, R19.reuse, R20.reuse ;  /* 0x00000013030a7223 */ /* 0x1c0fe20000008014 */
[----:B------:R-:W-:Y:S01]  /*5310*/  FFMA.RM R3, R3, R19, R20 ;  /* 0x0000001303037223 */ /* 0x000fe20000004014 */
[----:B------:R-:W-:Y:S02]  /*5320*/  ISETP.NE.AND P1, PT, R13, RZ, PT ;  /* 0x000000ff0d00720c */ /* 0x000fe40003f25270 */
[----:B------:R-:W-:-:S02]  /*5330*/  LOP3.LUT R11, R11, 0x800000, RZ, 0xfc, !PT ;  /* 0x008000000b0b7812 */ /* 0x000fc400078efcff */
[----:B------:R-:W-:Y:S02]  /*5340*/  IADD3 R13, PT, PT, -R13, RZ, RZ ;  /* 0x000000ff0d0d7210 */ /* 0x000fe40007ffe1ff */
[----:B------:R-:W-:Y:S02]  /*5350*/  SHF.L.U32 R12, R11, R12, RZ ;  /* 0x0000000c0b0c7219 */ /* 0x000fe400000006ff */
[----:B------:R-:W-:Y:S02]  /*5360*/  FSETP.NEU.FTZ.AND P0, PT, R10, R3, PT ;  /* 0x000000030a00720b */ /* 0x000fe40003f1d000 */
[----:B------:R-:W-:Y:S02]  /*5370*/  SEL R10, R13, RZ, P2 ;  /* 0x000000ff0d0a7207 */ /* 0x000fe40001000000 */
[----:B------:R-:W-:Y:S02]  /*5380*/  ISETP.NE.AND P1, PT, R12, RZ, P1 ;  /* 0x000000ff0c00720c */ /* 0x000fe40000f25270 */
[----:B------:R-:W-:-:S02]  /*5390*/  SHF.R.U32.HI R10, RZ, R10, R11 ;  /* 0x0000000aff0a7219 */ /* 0x000fc4000001160b */
[----:B------:R-:W-:Y:S02]  /*53a0*/  PLOP3.LUT P0, PT, P0, P1, PT, 0xf8, 0x8f ;  /* 0x00000000008f781c */ /* 0x000fe40000703f70 */
[----:B------:R-:W-:Y:S02]  /*53b0*/  SHF.R.U32.HI R12, RZ, 0x1, R10 ;  /* 0x00000001ff0c7819 */ /* 0x000fe4000001160a */
[----:B------:R-:W-:-:S04]  /*53c0*/  SEL R3, RZ, 0x1, !P0 ;  /* 0x00000001ff037807 */ /* 0x000fc80004000000 */
[----:B------:R-:W-:-:S04]  /*53d0*/  LOP3.LUT R3, R3, 0x1, R12, 0xf8, !PT ;  /* 0x0000000103037812 */ /* 0x000fc800078ef80c */
[----:B------:R-:W-:-:S05]  /*53e0*/  LOP3.LUT R3, R3, R10, RZ, 0xc0, !PT ;  /* 0x0000000a03037212 */ /* 0x000fca00078ec0ff */
[----:B------:R-:W-:-:S05]  /*53f0*/  IMAD.IADD R3, R12, 0x1, R3 ;  /* 0x000000010c037824 */ /* 0x000fca00078e0203 */
[----:B------:R-:W-:Y:S01]  /*5400*/  LOP3.LUT R0, R3, R0, RZ, 0xfc, !PT ;  /* 0x0000000003007212 */ /* 0x000fe200078efcff */
[----:B------:R-:W-:Y:S06]  /*5410*/  BRA `(.L_x_74) ;  /* 0x0000000000107947 */ /* 0x000fec0003800000 */
.L_x_73:
[----:B------:R-:W-:-:S04]  /*5420*/  LOP3.LUT R0, R0, 0x80000000, RZ, 0xc0, !PT ;  /* 0x8000000000007812 */ /* 0x000fc800078ec0ff */
[----:B------:R-:W-:Y:S01]  /*5430*/  LOP3.LUT R0, R0, 0x7f800000, RZ, 0xfc, !PT ;  /* 0x7f80000000007812 */ /* 0x000fe200078efcff */
[----:B------:R-:W-:Y:S06]  /*5440*/  BRA `(.L_x_74) ;  /* 0x0000000000047947 */ /* 0x000fec0003800000 */
.L_x_72:
[----:B------:R-:W-:-:S07]  /*5450*/  LEA R0, R11, R0, 0x17 ;  /* 0x000000000b007211 */ /* 0x000fce00078eb8ff */
.L_x_74:
[----:B------:R-:W-:Y:S05]  /*5460*/  BSYNC.RECONVERGENT B3 ;  /* 0x0000000000037941 */ /* 0x000fea0003800200 */
.L_x_71:
[----:B------:R-:W-:Y:S05]  /*5470*/  BRA `(.L_x_75) ;  /* 0x0000000000207947 */ /* 0x000fea0003800000 */
.L_x_70:
[----:B------:R-:W-:-:S04]  /*5480*/  LOP3.LUT R0, R3, 0x80000000, R12, 0x48, !PT ;  /* 0x8000000003007812 */ /* 0x000fc800078e480c */
[----:B------:R-:W-:Y:S01]  /*5490*/  LOP3.LUT R0, R0, 0x7f800000, RZ, 0xfc, !PT ;  /* 0x7f80000000007812 */ /* 0x000fe200078efcff */
[----:B------:R-:W-:Y:S06]  /*54a0*/  BRA `(.L_x_75) ;  /* 0x0000000000147947 */ /* 0x000fec0003800000 */
.L_x_69:
[----:B------:R-:W-:Y:S01]  /*54b0*/  LOP3.LUT R0, R3, 0x80000000, R12, 0x48, !PT ;  /* 0x8000000003007812 */ /* 0x000fe200078e480c */
[----:B------:R-:W-:Y:S06]  /*54c0*/  BRA `(.L_x_75) ;  /* 0x00000000000c7947 */ /* 0x000fec0003800000 */
.L_x_68:
[----:B------:R-:W0:Y:S01]  /*54d0*/  MUFU.RSQ R0, -QNAN ;  /* 0xffc0000000007908 */ /* 0x000e220000001400 */
[----:B------:R-:W-:Y:S05]  /*54e0*/  BRA `(.L_x_75) ;  /* 0x0000000000047947 */ /* 0x000fea0003800000 */
.L_x_67:
[----:B------:R-:W-:-:S07]  /*54f0*/  FADD.FTZ R0, R0, R3 ;  /* 0x0000000300007221 */ /* 0x000fce0000010000 */
.L_x_75:
[----:B------:R-:W-:Y:S05]  /*5500*/  BSYNC.RECONVERGENT B2 ;  /* 0x0000000000027941 */ /* 0x000fea0003800200 */
.L_x_65:
[----:B------:R-:W-:-:S04]  /*5510*/  HFMA2 R3, -RZ, RZ, 0, 0 ;  /* 0x00000000ff037431 */ /* 0x000fc800000001ff */
[----:B0-----:R-:W-:Y:S05]  /*5520*/  RET.REL.NODEC R2 `(_ZN9flashcore15cublaslt_sparse27kernel_online_softmax_blockEPKfPfS3_S3_S3_iibi) ;  /* 0xffffffa802b47950 */ /* 0x001fea0003c3ffff */
.L_x_76:
[----:B------:R-:W-:-:S00]  /*5530*/  BRA `(.L_x_76) ;  /* 0xfffffffc00fc7947 */ /* 0x000fc0000383ffff */
[----:B------:R-:W-:-:S00]  /*5540*/  NOP ;  /* 0x0000000000007918 */ /* 0x000fc00000000000 */
        /* <DEDUP_REMOVED lines=11> */
.L_x_100:


//--------------------- .text._ZN9flashcore15cublaslt_sparse22kernel_scale_rows_halfEP6__halfPKfii --------------------------
	.section	.text._ZN9flashcore15cublaslt_sparse22kernel_scale_rows_halfEP6__halfPKfii,"ax",@progbits
	.align	128
        .global         _ZN9flashcore15cublaslt_sparse22kernel_scale_rows_halfEP6__halfPKfii
        .type           _ZN9flashcore15cublaslt_sparse22kernel_scale_rows_halfEP6__halfPKfii,@function
        .size           _ZN9flashcore15cublaslt_sparse22kernel_scale_rows_halfEP6__halfPKfii,(.L_x_102 - _ZN9flashcore15cublaslt_sparse22kernel_scale_rows_halfEP6__halfPKfii)
        .other          _ZN9flashcore15cublaslt_sparse22kernel_scale_rows_halfEP6__halfPKfii,@"STO_CUDA_ENTRY STV_DEFAULT"
_ZN9flashcore15cublaslt_sparse22kernel_scale_rows_halfEP6__halfPKfii:
.text._ZN9flashcore15cublaslt_sparse22kernel_scale_rows_halfEP6__halfPKfii:
        /* <DEDUP_REMOVED lines=8> */
[----:B------:R-:W0:Y:S02]  /*0080*/  LDC R6, c[0x0][0x394] ;  /* 0x0000e500ff067b82 */ /* 0x000e240000000800 */
[----:B0-----:R-:W-:-:S13]  /*0090*/  ISETP.GE.AND P0, PT, R6, 0x1, PT ;  /* 0x000000010600780c */ /* 0x001fda0003f06270 */
[----:B------:R-:W-:Y:S05]  /*00a0*/  @!P0 EXIT ;  /* 0x000000000000894d */ /* 0x000fea0003800000 */
[----:B------:R-:W0:Y:S01]  /*00b0*/  LDC.64 R2, c[0x0][0x388] ;  /* 0x0000e200ff027b82 */ /* 0x000e220000000a00 */
[----:B------:R-:W1:Y:S01]  /*00c0*/  LDCU.64 UR4, c[0x0][0x358] ;  /* 0x00006b00ff0477ac */ /* 0x000e620008000a00 */
[C---:B------:R-:W-:Y:S01]  /*00d0*/  ISETP.GE.U32.AND P1, PT, R6.reuse, 0x10, PT ;  /* 0x000000100600780c */ /* 0x040fe20003f26070 */
[----:B------:R-:W-:Y:S01]  /*00e0*/  IMAD R4, R5, R6, RZ ;  /* 0x0000000605047224 */ /* 0x000fe200078e02ff */
[----:B------:R-:W-:Y:S01]  /*00f0*/  LOP3.LUT R8, R6, 0xf, RZ, 0xc0, !PT ;  /* 0x0000000f06087812 */ /* 0x000fe200078ec0ff */
[----:B------:R-:W-:-:S03]  /*0100*/  IMAD.MOV.U32 R7, RZ, RZ, RZ ;  /* 0x000000ffff077224 */ /* 0x000fc600078e00ff */
[----:B------:R-:W-:Y:S01]  /*0110*/  ISETP.NE.AND P0, PT, R8, RZ, PT ;  /* 0x000000ff0800720c */ /* 0x000fe20003f05270 */
[----:B0-----:R-:W-:Y:S01]  /*0120*/  IMAD.WIDE R2, R5, 0x4, R2 ;  /* 0x0000000405027825 */ /* 0x001fe200078e0202 */
[----:B------:R-:W-:-:S04]  /*0130*/  SHF.R.S32.HI R5, RZ, 0x1f, R4 ;  /* 0x0000001fff057819 */ /* 0x000fc80000011404 */
[----:B-1----:R0:W5:Y:S01]  /*0140*/  LDG.E.CONSTANT R0, desc[UR4][R2.64] ;  /* 0x0000000402007981 */ /* 0x002162000c1e9900 */
[----:B------:R-:W-:Y:S06]  /*0150*/  @!P1 BRA `(.L_x_77) ;  /* 0x0000000400949947 */ /* 0x000fec0003800000 */
[----:B------:R-:W1:Y:S01]  /*0160*/  LDCU.64 UR6, c[0x0][0x380] ;  /* 0x00007000ff0677ac */ /* 0x000e620008000a00 */
[----:B------:R-:W-:-:S05]  /*0170*/  LOP3.LUT R7, R6, 0x7ffffff0, RZ, 0xc0, !PT ;  /* 0x7ffffff006077812 */ /* 0x000fca00078ec0ff */
[----:B------:R-:W-:Y:S01]  /*0180*/  IMAD.MOV R9, RZ, RZ, -R7 ;  /* 0x000000ffff097224 */ /* 0x000fe200078e0a07 */
[----:B-1----:R-:W-:-:S04]  /*0190*/  LEA R10, P1, R4, UR6, 0x1 ;  /* 0x00000006040a7c11 */ /* 0x002fc8000f8208ff */
[----:B------:R-:W-:Y:S02]  /*01a0*/  IADD3 R10, P2, PT, R10, 0x10, RZ ;  /* 0x000000100a0a7810 */ /* 0x000fe40007f5e0ff */
[----:B------:R-:W-:-:S04]  /*01b0*/  LEA.HI.X R11, R4, UR7, R5, 0x1, P1 ;  /* 0x00000007040b7c11 */ /* 0x000fc800088f0c05 */
[----:B------:R-:W-:-:S07]  /*01c0*/  IADD3.X R11, PT, PT, RZ, R11, RZ, P2, !PT ;  /* 0x0000000bff0b7210 */ /* 0x000fce00017fe4ff */
.L_x_78:
[----:B01----:R-:W-:Y:S02]  /*01d0*/  IMAD.MOV.U32 R2, RZ, RZ, R10 ;  /* 0x000000ffff027224 */ /* 0x003fe400078e000a */
[----:B------:R-:W-:-:S05]  /*01e0*/  IMAD.MOV.U32 R3, RZ, RZ, R11 ;  /* 0x000000ffff037224 */ /* 0x000fca00078e000b */
[----:B------:R-:W2:Y:S04]  /*01f0*/  LDG.E.U16 R23, desc[UR4][R2.64+-0xc] ;  /* 0xfffff40402177981 */ /* 0x000ea8000c1e1500 */
[----:B------:R-:W3:Y:S04]  /*0200*/  LDG.E.U16 R21, desc[UR4][R2.64+-0x8] ;  /* 0xfffff80402157981 */ /* 0x000ee8000c1e1500 */
[----:B------:R-:W4:Y:S04]  /*0210*/  LDG.E.U16 R24, desc[UR4][R2.64+-0x10] ;  /* 0xfffff00402187981 */ /* 0x000f28000c1e1500 */
        /* <DEDUP_REMOVED lines=12> */
[----:B------:R-:W4:Y:S01]  /*02e0*/  LDG.E.U16 R10, desc[UR4][R2.64+0xe] ;  /* 0x00000e04020a7981 */ /* 0x000f22000c1e1500 */
[----:B------:R-:W-:-:S04]  /*02f0*/  IADD3 R9, PT, PT, R9, 0x10, RZ ;  /* 0x0000001009097810 */ /* 0x000fc80007ffe0ff */
[----:B------:R-:W-:Y:S01]  /*0300*/  ISETP.NE.AND P1, PT, R9, RZ, PT ;  /* 0x000000ff0900720c */ /* 0x000fe20003f25270 */
[----:B--2---:R-:W-:Y:S02]  /*0310*/  HADD2.F32 R23, -RZ, R23.H0_H0 ;  /* 0x20000017ff177230 */ /* 0x004fe40000004100 */
[----:B---3--:R-:W-:-:S03]  /*0320*/  HADD2.F32 R21, -RZ, R21.H0_H0 ;  /* 0x20000015ff157230 */ /* 0x008fc60000004100 */
[C---:B-----5:R-:W-:Y:S01]  /*0330*/  FMUL R23, R0.reuse, R23 ;  /* 0x0000001700177220 */ /* 0x060fe20000400000 */
[----:B----4-:R-:W-:Y:S02]  /*0340*/  HADD2.F32 R25, -RZ, R24.H0_H0 ;  /* 0x20000018ff197230 */ /* 0x010fe40000004100 */
[C---:B------:R-:W-:Y:S01]  /*0350*/  FMUL R21, R0.reuse, R21 ;  /* 0x0000001500157220 */ /* 0x040fe20000400000 */
[----:B------:R-:W-:Y:S02]  /*0360*/  HADD2.F32 R19, -RZ, R19.H0_H0 ;  /* 0x20000013ff137230 */ /* 0x000fe40000004100 */
[----:B------:R-:W-:Y:S02]  /*0370*/  HADD2.F32 R17, -RZ, R17.H0_H0 ;  /* 0x20000011ff117230 */ /* 0x000fe40000004100 */
[----:B------:R-:W-:Y:S01]  /*0380*/  HADD2.F32 R15, -RZ, R15.H0_H0 ;  /* 0x2000000fff0f7230 */ /* 0x000fe20000004100 */
[----:B------:R-:W-:Y:S01]  /*0390*/  F2FP.F16.F32.PACK_AB R23, RZ, R23 ;  /* 0x00000017ff17723e */ /* 0x000fe200000000ff */
[C---:B------:R-:W-:Y:S01]  /*03a0*/  FMUL R25, R0.reuse, R25 ;  /* 0x0000001900197220 */ /* 0x040fe20000400000 */
[C---:B------:R-:W-:Y:S01]  /*03b0*/  FMUL R19, R0.reuse, R19 ;  /* 0x0000001300137220 */ /* 0x040fe20000400000 */
[C---:B------:R-:W-:Y:S01]  /*03c0*/  FMUL R17, R0.reuse, R17 ;  /* 0x0000001100117220 */ /* 0x040fe20000400000 */
[----:B------:R-:W-:Y:S01]  /*03d0*/  FMUL R15, R0, R15 ;  /* 0x0000000f000f7220 */ /* 0x000fe20000400000 */
[----:B------:R-:W-:Y:S01]  /*03e0*/  HADD2.F32 R29, -RZ, R20.H0_H0 ;  /* 0x20000014ff1d7230 */ /* 0x000fe20000004100 */
[----:B------:R-:W-:-:S02]  /*03f0*/  F2FP.F16.F32.PACK_AB R21, RZ, R21 ;  /* 0x00000015ff15723e */ /* 0x000fc400000000ff */
[----:B------:R-:W-:Y:S01]  /*0400*/  PRMT R20, R23, 0x7610, R20 ;  /* 0x0000761017147816 */ /* 0x000fe20000000014 */
[----:B------:R-:W-:Y:S01]  /*0410*/  HADD2.F32 R27, -RZ, R22.H0_H0 ;  /* 0x20000016ff1b7230 */ /* 0x000fe20000004100 */
[----:B------:R-:W-:Y:S01]  /*0420*/  F2FP.F16.F32.PACK_AB R25, RZ, R25 ;  /* 0x00000019ff19723e */ /* 0x000fe200000000ff */
[----:B------:R-:W-:Y:S01]  /*0430*/  HADD2.F32 R11, -RZ, R11.H0_H0 ;  /* 0x2000000bff0b7230 */ /* 0x000fe20000004100 */
[----:B------:R-:W-:Y:S02]  /*0440*/  F2FP.F16.F32.PACK_AB R19, RZ, R19 ;  /* 0x00000013ff13723e */ /* 0x000fe400000000ff */
[----:B------:R-:W-:Y:S02]  /*0450*/  F2FP.F16.F32.PACK_AB R17, RZ, R17 ;  /* 0x00000011ff11723e */ /* 0x000fe400000000ff */
[----:B------:R-:W-:Y:S01]  /*0460*/  F2FP.F16.F32.PACK_AB R15, RZ, R15 ;  /* 0x0000000fff0f723e */ /* 0x000fe200000000ff */
[----:B------:R0:W-:Y:S01]  /*0470*/  STG.E.U16 desc[UR4][R2.64+-0xc], R20 ;  /* 0xfffff41402007986 */ /* 0x0001e2000c101504 */
[----:B------:R-:W-:Y:S01]  /*0480*/  PRMT R22, R21, 0x7610, R22 ;  /* 0x0000761015167816 */ /* 0x000fe20000000016 */
[----:B------:R-:W-:Y:S01]  /*0490*/  HADD2.F32 R21, -RZ, R18.H0_H0 ;  /* 0x20000012ff157230 */ /* 0x000fe20000004100 */
[----:B------:R-:W-:Y:S01]  /*04a0*/  PRMT R24, R25, 0x7610, R24 ;  /* 0x0000761019187816 */ /* 0x000fe20000000018 */
[----:B------:R-:W-:Y:S01]  /*04b0*/  HADD2.F32 R23, -RZ, R16.H0_H0 ;  /* 0x20000010ff177230 */ /* 0x000fe20000004100 */
[----:B------:R-:W-:Y:S01]  /*04c0*/  PRMT R16, R19, 0x7610, R16 ;  /* 0x0000761013107816 */ /* 0x000fe20000000010 */
[----:B------:R-:W-:Y:S01]  /*04d0*/  HADD2.F32 R25, -RZ, R26.H0_H0 ;  /* 0x2000001aff197230 */ /* 0x000fe20000004100 */
[----:B------:R-:W-:Y:S01]  /*04e0*/  PRMT R18, R17, 0x7610, R18 ;  /* 0x0000761011127816 */ /* 0x000fe20000000012 */
[----:B------:R-:W-:Y:S01]  /*04f0*/  FMUL R11, R0, R11 ;  /* 0x0000000b000b7220 */ /* 0x000fe20000400000 */
[----:B0-----:R-:W-:Y:S01]  /*0500*/  PRMT R20, R15, 0x7610, R20 ;  /* 0x000076100f147816 */ /* 0x001fe20000000014 */
[----:B------:R-:W-:-:S02]  /*0510*/  HADD2.F32 R15, -RZ, R14.H0_H0 ;  /* 0x2000000eff0f7230 */ /* 0x000fc40000004100 */
[----:B------:R-:W-:Y:S02]  /*0520*/  HADD2.F32 R13, -RZ, R13.H0_H0 ;  /* 0x2000000dff0d7230 */ /* 0x000fe40000004100 */
[----:B------:R-:W-:Y:S02]  /*0530*/  HADD2.F32 R17, -RZ, R12.H0_H0 ;  /* 0x2000000cff117230 */ /* 0x000fe40000004100 */
[----:B------:R-:W-:Y:S02]  /*0540*/  HADD2.F32 R19, -RZ, R10.H0_H0 ;  /* 0x2000000aff137230 */ /* 0x000fe40000004100 */
[C---:B------:R-:W-:Y:S01]  /*0550*/  FMUL R25, R0.reuse, R25 ;  /* 0x0000001900197220 */ /* 0x040fe20000400000 */
[C---:B------:R-:W-:Y:S01]  /*0560*/  FMUL R27, R0.reuse, R27 ;  /* 0x0000001b001b7220 */ /* 0x040fe20000400000 */
[C---:B------:R-:W-:Y:S01]  /*0570*/  FMUL R29, R0.reuse, R29 ;  /* 0x0000001d001d7220 */ /* 0x040fe20000400000 */
[C---:B------:R-:W-:Y:S01]  /*0580*/  FMUL R21, R0.reuse, R21 ;  /* 0x0000001500157220 */ /* 0x040fe20000400000 */
[C---:B------:R-:W-:Y:S01]  /*0590*/  FMUL R23, R0.reuse, R23 ;  /* 0x0000001700177220 */ /* 0x040fe20000400000 */
[C---:B------:R-:W-:Y:S01]  /*05a0*/  FMUL R15, R0.reuse, R15 ;  /* 0x0000000f000f7220 */ /* 0x040fe20000400000 */
[C---:B------:R-:W-:Y:S01]  /*05b0*/  FMUL R13, R0.reuse, R13 ;  /* 0x0000000d000d7220 */ /* 0x040fe20000400000 */
[C---:B------:R-:W-:Y:S01]  /*05c0*/  FMUL R17, R0.reuse, R17 ;  /* 0x0000001100117220 */ /* 0x040fe20000400000 */
[----:B------:R-:W-:Y:S01]  /*05d0*/  FMUL R19, R0, R19 ;  /* 0x0000001300137220 */ /* 0x000fe20000400000 */
[----:B------:R-:W-:-:S02]  /*05e0*/  F2FP.F16.F32.PACK_AB R11, RZ, R11 ;  /* 0x0000000bff0b723e */ /* 0x000fc400000000ff */
[----:B------:R-:W-:Y:S02]  /*05f0*/  F2FP.F16.F32.PACK_AB R25, RZ, R25 ;  /* 0x00000019ff19723e */ /* 0x000fe400000000ff */
[----:B------:R-:W-:Y:S02]  /*0600*/  F2FP.F16.F32.PACK_AB R27, RZ, R27 ;  /* 0x0000001bff1b723e */ /* 0x000fe400000000ff */
[----:B------:R-:W-:Y:S02]  /*0610*/  F2FP.F16.F32.PACK_AB R29, RZ, R29 ;  /* 0x0000001dff1d723e */ /* 0x000fe400000000ff */
[----:B------:R-:W-:Y:S02]  /*0620*/  F2FP.F16.F32.PACK_AB R21, RZ, R21 ;  /* 0x00000015ff15723e */ /* 0x000fe400000000ff */
[----:B------:R-:W-:Y:S02]  /*0630*/  F2FP.F16.F32.PACK_AB R23, RZ, R23 ;  /* 0x00000017ff17723e */ /* 0x000fe400000000ff */
[----:B------:R-:W-:-:S02]  /*0640*/  F2FP.F16.F32.PACK_AB R15, RZ, R15 ;  /* 0x0000000fff0f723e */ /* 0x000fc400000000ff */
[----:B------:R-:W-:Y:S02]  /*0650*/  F2FP.F16.F32.PACK_AB R13, RZ, R13 ;  /* 0x0000000dff0d723e */ /* 0x000fe400000000ff */
[----:B------:R-:W-:Y:S02]  /*0660*/  F2FP.F16.F32.PACK_AB R17, RZ, R17 ;  /* 0x00000011ff11723e */ /* 0x000fe400000000ff */
[----:B------:R-:W-:Y:S02]  /*0670*/  F2FP.F16.F32.PACK_AB R19, RZ, R19 ;  /* 0x00000013ff13723e */ /* 0x000fe400000000ff */
[----:B------:R-:W-:Y:S02]  /*0680*/  PRMT R12, R11, 0x7610, R12 ;  /* 0x000076100b0c7816 */ /* 0x000fe4000000000c */
[----:B------:R-:W-:Y:S01]  /*0690*/  IADD3 R10, P2, PT, R2, 0x20, RZ ;  /* 0x00000020020a7810 */ /* 0x000fe20007f5e0ff */
[----:B------:R1:W-:Y:S04]  /*06a0*/  STG.E.U16 desc[UR4][R2.64+-0x10], R24 ;  /* 0xfffff01802007986 */ /* 0x0003e8000c101504 */
[----:B------:R1:W-:Y:S01]  /*06b0*/  STG.E.U16 desc[UR4][R2.64+-0xe], R25 ;  /* 0xfffff21902007986 */ /* 0x0003e2000c101504 */
[----:B------:R-:W-:-:S03]  /*06c0*/  IMAD.X R11, RZ, RZ, R3, P2 ;  /* 0x000000ffff0b7224 */ /* 0x000fc600010e0603 */
[----:B------:R1:W-:Y:S04]  /*06d0*/  STG.E.U16 desc[UR4][R2.64+-0xa], R27 ;  /* 0xfffff61b02007986 */ /* 0x0003e8000c101504 */
        /* <DEDUP_REMOVED lines=11> */
[----:B------:R1:W-:Y:S01]  /*0790*/  STG.E.U16 desc[UR4][R2.64+0xe], R19 ;  /* 0x00000e1302007986 */ /* 0x0003e2000c101504 */
[----:B------:R-:W-:Y:S05]  /*07a0*/  @P1 BRA `(.L_x_78) ;  /* 0xfffffff800881947 */ /* 0x000fea000383ffff */
.L_x_77:
[----:B------:R-:W-:Y:S05]  /*07b0*/  @!P0 EXIT ;  /* 0x000000000000894d */ /* 0x000fea0003800000 */
[----:B------:R-:W-:Y:S02]  /*07c0*/  ISETP.GE.U32.AND P1, PT, R8, 0x8, PT ;  /* 0x000000080800780c */ /* 0x000fe40003f26070 */
[----:B-1----:R-:W-:-:S04]  /*07d0*/  LOP3.LUT R17, R6, 0x7, RZ, 0xc0, !PT ;  /* 0x0000000706117812 */ /* 0x002fc800078ec0ff */
[----:B------:R-:W-:-:S07]  /*07e0*/  ISETP.NE.AND P0, PT, R17, RZ, PT ;  /* 0x000000ff1100720c */ /* 0x000fce0003f05270 */
[----:B------:R-:W-:Y:S06]  /*07f0*/  @!P1 BRA `(.L_x_79) ;  /* 0x0000000000c49947 */ /* 0x000fec0003800000 */
[----:B------:R-:W1:Y:S01]  /*0800*/  LDCU.64 UR6, c[0x0][0x380] ;  /* 0x00007000ff0677ac */ /* 0x000e620008000a00 */
[----:B0-----:R-:W-:-:S05]  /*0810*/  IADD3 R3, P1, PT, R4, R7, RZ ;  /* 0x0000000704037210 */ /* 0x001fca0007f3e0ff */
[----:B------:R-:W-:Y:S01]  /*0820*/  IMAD.X R8, RZ, RZ, R5, P1 ;  /* 0x000000ffff087224 */ /* 0x000fe200008e0605 */
[----:B-1----:R-:W-:-:S04]  /*0830*/  LEA R2, P1, R3, UR6, 0x1 ;  /* 0x0000000603027c11 */ /* 0x002fc8000f8208ff */
[----:B------:R-:W-:-:S05]  /*0840*/  LEA.HI.X R3, R3, UR7, R8, 0x1, P1 ;  /* 0x0000000703037c11 */ /* 0x000fca00088f0c08 */
[----:B------:R-:W2:Y:S04]  /*0850*/  LDG.E.U16 R11, desc[UR4][R2.64] ;  /* 0x00000004020b7981 */ /* 0x000ea8000c1e1500 */
[----:B------:R-:W3:Y:S04]  /*0860*/  LDG.E.U16 R12, desc[UR4][R2.64+0x2] ;  /* 0x00000204020c7981 */ /* 0x000ee8000c1e1500 */
[----:B------:R-:W4:Y:S04]  /*0870*/  LDG.E.U16 R14, desc[UR4][R2.64+0x4] ;  /* 0x00000404020e7981 */ /* 0x000f28000c1e1500 */
[----:B------:R-:W4:Y:S04]  /*0880*/  LDG.E.U16 R16, desc[UR4][R2.64+0x6] ;  /* 0x0000060402107981 */ /* 0x000f28000c1e1500 */
[----:B------:R-:W4:Y:S04]  /*0890*/  LDG.E.U16 R18, desc[UR4][R2.64+0x8] ;  /* 0x0000080402127981 */ /* 0x000f28000c1e1500 */
[----:B------:R-:W4:Y:S04]  /*08a0*/  LDG.E.U16 R10, desc[UR4][R2.64+0xa] ;  /* 0x00000a04020a7981 */ /* 0x000f28000c1e1500 */
[----:B------:R-:W4:Y:S04]  /*08b0*/  LDG.E.U16 R9, desc[UR4][R2.64+0xc] ;  /* 0x00000c0402097981 */ /* 0x000f28000c1e1500 */
[----:B------:R-:W4:Y:S01]  /*08c0*/  LDG.E.U16 R8, desc[UR4][R2.64+0xe] ;  /* 0x00000e0402087981 */ /* 0x000f22000c1e1500 */
[----:B------:R-:W-:Y:S01]  /*08d0*/  IADD3 R7, PT, PT, R7, 0x8, RZ ;  /* 0x0000000807077810 */ /* 0x000fe20007ffe0ff */
[----:B--2---:R-:W-:-:S02]  /*08e0*/  HADD2.F32 R11, -RZ, R11.H0_H0 ;  /* 0x2000000bff0b7230 */ /* 0x004fc40000004100 */
[----:B---3--:R-:W-:-:S03]  /*08f0*/  HADD2.F32 R13, -RZ, R12.H0_H0 ;  /* 0x2000000cff0d7230 */ /* 0x008fc60000004100 */
[C---:B-----5:R-:W-:Y:S01]  /*0900*/  FMUL R11, R0.reuse, R11 ;  /* 0x0000000b000b7220 */ /* 0x060fe20000400000 */
[----:B----4-:R-:W-:Y:S02]  /*0910*/  HADD2.F32 R15, -RZ, R14.H0_H0 ;  /* 0x2000000eff0f7230 */ /* 0x010fe40000004100 */
[C---:B------:R-:W-:Y:S02]  /*0920*/  FMUL R13, R0.reuse, R13 ;  /* 0x0000000d000d7220 */ /* 0x040fe40000400000 */
[----:B------:R-:W-:Y:S01]  /*0930*/  F2FP.F16.F32.PACK_AB R11, RZ, R11 ;  /* 0x0000000bff0b723e */ /* 0x000fe200000000ff */
[----:B------:R-:W-:Y:S02]  /*0940*/  FMUL R15, R0, R15 ;  /* 0x0000000f000f7220 */ /* 0x000fe40000400000 */
[----:B------:R-:W-:Y:S02]  /*0950*/  F2FP.F16.F32.PACK_AB R13, RZ, R13 ;  /* 0x0000000dff0d723e */ /* 0x000fe400000000ff */
[----:B------:R-:W-:Y:S01]  /*0960*/  PRMT R12, R11, 0x7610, R12 ;  /* 0x000076100b0c7816 */ /* 0x000fe2000000000c */
[----:B------:R-:W-:Y:S01]  /*0970*/  HADD2.F32 R11, -RZ, R16.H0_H0 ;  /* 0x20000010ff0b7230 */ /* 0x000fe20000004100 */
[----:B------:R-:W-:-:S02]  /*0980*/  F2FP.F16.F32.PACK_AB R15, RZ, R15 ;  /* 0x0000000fff0f723e */ /* 0x000fc400000000ff */
[----:B------:R-:W-:Y:S01]  /*0990*/  PRMT R14, R13, 0x7610, R14 ;  /* 0x000076100d0e7816 */ /* 0x000fe2000000000e */
[----:B------:R-:W-:Y:S01]  /*09a0*/  HADD2.F32 R13, -RZ, R18.H0_H0 ;  /* 0x20000012ff0d7230 */ /* 0x000fe20000004100 */
[----:B------:R-:W-:Y:S01]  /*09b0*/  PRMT R20, R15, 0x7610, R20 ;  /* 0x000076100f147816 */ /* 0x000fe20000000014 */
[----:B------:R-:W-:Y:S02]  /*09c0*/  HADD2.F32 R15, -RZ, R10.H0_H0 ;  /* 0x2000000aff0f7230 */ /* 0x000fe40000004100 */
[C---:B------:R-:W-:Y:S01]  /*09d0*/  FMUL R11, R0.reuse, R11 ;  /* 0x0000000b000b7220 */ /* 0x040fe20000400000 */
[----:B------:R-:W-:Y:S02]  /*09e0*/  HADD2.F32 R9, -RZ, R9.H0_H0 ;  /* 0x20000009ff097230 */ /* 0x000fe40000004100 */
[----:B------:R-:W-:Y:S01]  /*09f0*/  FMUL R13, R0, R13 ;  /* 0x0000000d000d7220 */ /* 0x000fe20000400000 */
[----:B------:R1:W-:Y:S01]  /*0a00*/  STG.E.U16 desc[UR4][R2.64], R12 ;  /* 0x0000000c02007986 */ /* 0x0003e2000c101504 */
[----:B------:R-:W-:-:S02]  /*0a10*/  HADD2.F32 R19, -RZ, R8.H0_H0 ;  /* 0x20000008ff137230 */ /* 0x000fc40000004100 */
[C---:B------:R-:W-:Y:S01]  /*0a20*/  FMUL R15, R0.reuse, R15 ;  /* 0x0000000f000f7220 */ /* 0x040fe20000400000 */
[C---:B------:R-:W-:Y:S01]  /*0a30*/  FMUL R9, R0.reuse, R9 ;  /* 0x0000000900097220 */ /* 0x040fe20000400000 */
[----:B------:R-:W-:Y:S01]  /*0a40*/  F2FP.F16.F32.PACK_AB R11, RZ, R11 ;  /* 0x0000000bff0b723e */ /* 0x000fe200000000ff */
[----:B------:R1:W-:Y:S01]  /*0a50*/  STG.E.U16 desc[UR4][R2.64+0x2], R14 ;  /* 0x0000020e02007986 */ /* 0x0003e2000c101504 */
[----:B------:R-:W-:Y:S01]  /*0a60*/  FMUL R19, R0, R19 ;  /* 0x0000001300137220 */ /* 0x000fe20000400000 */
[----:B------:R-:W-:Y:S02]  /*0a70*/  F2FP.F16.F32.PACK_AB R13, RZ, R13 ;  /* 0x0000000dff0d723e */ /* 0x000fe400000000ff */
[----:B------:R-:W-:Y:S01]  /*0a80*/  F2FP.F16.F32.PACK_AB R15, RZ, R15 ;  /* 0x0000000fff0f723e */ /* 0x000fe200000000ff */
[----:B------:R1:W-:Y:S01]  /*0a90*/  STG.E.U16 desc[UR4][R2.64+0x4], R20 ;  /* 0x0000041402007986 */ /* 0x0003e2000c101504 */
[----:B------:R-:W-:Y:S02]  /*0aa0*/  F2FP.F16.F32.PACK_AB R9, RZ, R9 ;  /* 0x00000009ff09723e */ /* 0x000fe400000000ff */
[----:B------:R-:W-:Y:S01]  /*0ab0*/  F2FP.F16.F32.PACK_AB R19, RZ, R19 ;  /* 0x00000013ff13723e */ /* 0x000fe200000000ff */
[----:B------:R1:W-:Y:S04]  /*0ac0*/  STG.E.U16 desc[UR4][R2.64+0x6], R11 ;  /* 0x0000060b02007986 */ /* 0x0003e8000c101504 */
[----:B------:R1:W-:Y:S04]  /*0ad0*/  STG.E.U16 desc[UR4][R2.64+0x8], R13 ;  /* 0x0000080d02007986 */ /* 0x0003e8000c101504 */
[----:B------:R1:W-:Y:S04]  /*0ae0*/  STG.E.U16 desc[UR4][R2.64+0xa], R15 ;  /* 0x00000a0f02007986 */ /* 0x0003e8000c101504 */
[----:B------:R1:W-:Y:S04]  /*0af0*/  STG.E.U16 desc[UR4][R2.64+0xc], R9 ;  /* 0x00000c0902007986 */ /* 0x0003e8000c101504 */
[----:B------:R1:W-:Y:S02]  /*0b00*/  STG.E.U16 desc[UR4][R2.64+0xe], R19 ;  /* 0x00000e1302007986 */ /* 0x0003e4000c101504 */
.L_x_79:
[----:B------:R-:W-:Y:S05]  /*0b10*/  @!P0 EXIT ;  /* 0x000000000000894d */ /* 0x000fea0003800000 */
[----:B------:R-:W-:Y:S02]  /*0b20*/  ISETP.GE.U32.AND P1, PT, R17, 0x4, PT ;  /* 0x000000041100780c */ /* 0x000fe40003f26070 */
[----:B------:R-:W-:-:S04]  /*0b30*/  LOP3.LUT R6, R6, 0x3, RZ, 0xc0, !PT ;  /* 0x0000000306067812 */ /* 0x000fc800078ec0ff */
[----:B------:R-:W-:-:S07]  /*0b40*/  ISETP.NE.AND P0, PT, R6, RZ, PT ;  /* 0x000000ff0600720c */ /* 0x000fce0003f05270 */
[----:B------:R-:W-:Y:S06]  /*0b50*/  @!P1 BRA `(.L_x_80) ;  /* 0x0000000000689947 */ /* 0x000fec0003800000 */
[----:B------:R-:W2:Y:S01]  /*0b60*/  LDCU.64 UR6, c[0x0][0x380] ;  /* 0x00007000ff0677ac */ /* 0x000ea20008000a00 */
[----:B01----:R-:W-:-:S05]  /*0b70*/  IADD3 R3, P1, PT, R4, R7, RZ ;  /* 0x0000000704037210 */ /* 0x003fca0007f3e0ff */
[----:B------:R-:W-:Y:S01]  /*0b80*/  IMAD.X R8, RZ, RZ, R5, P1 ;  /* 0x000000ffff087224 */ /* 0x000fe200008e0605 */
[----:B--2---:R-:W-:-:S04]  /*0b90*/  LEA R2, P1, R3, UR6, 0x1 ;  /* 0x0000000603027c11 */ /* 0x004fc8000f8208ff */
[----:B------:R-:W-:-:S05]  /*0ba0*/  LEA.HI.X R3, R3, UR7, R8, 0x1, P1 ;  /* 0x0000000703037c11 */ /* 0x000fca00088f0c08 */
[----:B------:R-:W2:Y:S04]  /*0bb0*/  LDG.E.U16 R8, desc[UR4][R2.64] ;  /* 0x0000000402087981 */ /* 0x000ea8000c1e1500 */
[----:B------:R-:W3:Y:S04]  /*0bc0*/  LDG.E.U16 R10, desc[UR4][R2.64+0x2] ;  /* 0x00000204020a7981 */ /* 0x000ee8000c1e1500 */
[----:B------:R-:W4:Y:S04]  /*0bd0*/  LDG.E.U16 R12, desc[UR4][R2.64+0x4] ;  /* 0x00000404020c7981 */ /* 0x000f28000c1e1500 */
[----:B------:R-:W4:Y:S01]  /*0be0*/  LDG.E.U16 R14, desc[UR4][R2.64+0x6] ;  /* 0x00000604020e7981 */ /* 0x000f22000c1e1500 */
[----:B------:R-:W-:-:S02]  /*0bf0*/  VIADD R7, R7, 0x4 ;  /* 0x0000000407077836 */ /* 0x000fc40000000000 */
[----:B--2---:R-:W-:Y:S02]  /*0c00*/  HADD2.F32 R9, -RZ, R8.H0_H0 ;  /* 0x20000008ff097230 */ /* 0x004fe40000004100 */
[----:B---3--:R-:W-:-:S03]  /*0c10*/  HADD2.F32 R11, -RZ, R10.H0_H0 ;  /* 0x2000000aff0b7230 */ /* 0x008fc60000004100 */
[C---:B-----5:R-:W-:Y:S01]  /*0c20*/  FMUL R9, R0.reuse, R9 ;  /* 0x0000000900097220 */ /* 0x060fe20000400000 */
[----:B----4-:R-:W-:Y:S02]  /*0c30*/  HADD2.F32 R13, -RZ, R12.H0_H0 ;  /* 0x2000000cff0d7230 */ /* 0x010fe40000004100 */
[C---:B------:R-:W-:Y:S02]  /*0c40*/  FMUL R11, R0.reuse, R11 ;  /* 0x0000000b000b7220 */ /* 0x040fe40000400000 */
[----:B------:R-:W-:Y:S01]  /*0c50*/  F2FP.F16.F32.PACK_AB R9, RZ, R9 ;  /* 0x00000009ff09723e */ /* 0x000fe200000000ff */
[----:B------:R-:W-:Y:S02]  /*0c60*/  HADD2.F32 R15, -RZ, R14.H0_H0 ;  /* 0x2000000eff0f7230 */ /* 0x000fe40000004100 */
[C---:B------:R-:W-:Y:S01]  /*0c70*/  FMUL R13, R0.reuse, R13 ;  /* 0x0000000d000d7220 */ /* 0x040fe20000400000 */
[----:B------:R-:W-:Y:S01]  /*0c80*/  F2FP.F16.F32.PACK_AB R11, RZ, R11 ;  /* 0x0000000bff0b723e */ /* 0x000fe200000000ff */
[----:B------:R2:W-:Y:S01]  /*0c90*/  STG.E.U16 desc[UR4][R2.64], R9 ;  /* 0x0000000902007986 */ /* 0x0005e2000c101504 */
[----:B------:R-:W-:-:S02]  /*0ca0*/  FMUL R15, R0, R15 ;  /* 0x0000000f000f7220 */ /* 0x000fc40000400000 */
[----:B------:R-:W-:Y:S01]  /*0cb0*/  F2FP.F16.F32.PACK_AB R13, RZ, R13 ;  /* 0x0000000dff0d723e */ /* 0x000fe200000000ff */
[----:B------:R2:W-:Y:S02]  /*0cc0*/  STG.E.U16 desc[UR4][R2.64+0x2], R11 ;  /* 0x0000020b02007986 */ /* 0x0005e4000c101504 */
[----:B------:R-:W-:Y:S02]  /*0cd0*/  F2FP.F16.F32.PACK_AB R15, RZ, R15 ;  /* 0x0000000fff0f723e */ /* 0x000fe400000000ff */
[----:B------:R2:W-:Y:S04]  /*0ce0*/  STG.E.U16 desc[UR4][R2.64+0x4], R13 ;  /* 0x0000040d02007986 */ /* 0x0005e8000c101504 */
[----:B------:R2:W-:Y:S02]  /*0cf0*/  STG.E.U16 desc[UR4][R2.64+0x6], R15 ;  /* 0x0000060f02007986 */ /* 0x0005e4000c101504 */
.L_x_80:
[----:B------:R-:W-:Y:S05]  /*0d00*/  @!P0 EXIT ;  /* 0x000000000000894d */ /* 0x000fea0003800000 */
[----:B------:R-:W3:Y:S01]  /*0d10*/  LDCU.64 UR6, c[0x0][0x380] ;  /* 0x00007000ff0677ac */ /* 0x000ee20008000a00 */
[----:B------:R-:W-:Y:S01]  /*0d20*/  IADD3 R7, P0, PT, R4, R7, RZ ;  /* 0x0000000704077210 */ /* 0x000fe20007f1e0ff */
[----:B------:R-:W-:-:S03]  /*0d30*/  IMAD.MOV R6, RZ, RZ, -R6 ;  /* 0x000000ffff067224 */ /* 0x000fc600078e0a06 */
[----:B012---:R-:W-:Y:S02]  /*0d40*/  IADD3.X R2, PT, PT, RZ, R5, RZ, P0, !PT ;  /* 0x00000005ff027210 */ /* 0x007fe400007fe4ff */
[----:B---3--:R-:W-:-:S04]  /*0d50*/  LEA R4, P1, R7, UR6, 0x1 ;  /* 0x0000000607047c11 */ /* 0x008fc8000f8208ff */
[----:B------:R-:W-:-:S09]  /*0d60*/  LEA.HI.X R5, R7, UR7, R2, 0x1, P1 ;  /* 0x0000000707057c11 */ /* 0x000fd200088f0c02 */
.L_x_81:
[----:B0-----:R-:W-:Y:S01]  /*0d70*/  IMAD.MOV.U32 R2, RZ, RZ, R4 ;  /* 0x000000ffff027224 */ /* 0x001fe200078e0004 */
[----:B------:R-:W-:-:S05]  /*0d80*/  MOV R3, R5 ;  /* 0x0000000500037202 */ /* 0x000fca0000000f00 */
[----:B------:R-:W2:Y:S01]  /*0d90*/  LDG.E.U16 R4, desc[UR4][R2.64] ;  /* 0x0000000402047981 */ /* 0x000ea2000c1e1500 */
[----:B------:R-:W-:-:S05]  /*0da0*/  VIADD R6, R6, 0x1 ;  /* 0x0000000106067836 */ /* 0x000fca0000000000 */
[----:B------:R-:W-:Y:S01]  /*0db0*/  ISETP.NE.AND P0, PT, R6, RZ, PT ;  /* 0x000000ff0600720c */ /* 0x000fe20003f05270 */
[----:B--2---:R-:W-:Y:S01]  /*0dc0*/  HADD2.F32 R5, -RZ, R4.H0_H0 ;  /* 0x20000004ff057230 */ /* 0x004fe20000004100 */
[----:B------:R-:W-:-:S04]  /*0dd0*/  IADD3 R4, P1, PT, R2, 0x2, RZ ;  /* 0x0000000202047810 */ /* 0x000fc80007f3e0ff */
[----:B-----5:R-:W-:-:S05]  /*0de0*/  FMUL R5, R0, R5 ;  /* 0x0000000500057220 */ /* 0x020fca0000400000 */
[----:B------:R-:W-:-:S04]  /*0df0*/  F2FP.F16.F32.PACK_AB R5, RZ, R5 ;  /* 0x00000005ff05723e */ /* 0x000fc800000000ff */
[----:B------:R-:W-:Y:S02]  /*0e00*/  PRMT R7, R5, 0x7610, R7 ;  /* 0x0000761005077816 */ /* 0x000fe40000000007 */
[----:B------:R-:W-:-:S03]  /*0e10*/  IADD3.X R5, PT, PT, RZ, R3, RZ, P1, !PT ;  /* 0x00000003ff057210 */ /* 0x000fc60000ffe4ff */
[----:B------:R0:W-:Y:S01]  /*0e20*/  STG.E.U16 desc[UR4][R2.64], R7 ;  /* 0x0000000702007986 */ /* 0x0001e2000c101504 */
[----:B------:R-:W-:Y:S05]  /*0e30*/  @P0 BRA `(.L_x_81) ;  /* 0xfffffffc00cc0947 */ /* 0x000fea000383ffff */
[----:B------:R-:W-:Y:S05]  /*0e40*/  EXIT ;  /* 0x000000000000794d */ /* 0x000fea0003800000 */
.L_x_82:
        /* <DEDUP_REMOVED lines=11> */
.L_x_102:


//--------------------- .text._ZN9flashcore15cublaslt_sparse27kernel_convert_fp32_to_fp16EPKfP6__halfi --------------------------
	.section	.text._ZN9flashcore15cublaslt_sparse27kernel_convert_fp32_to_fp16EPKfP6__halfi,"ax",@progbits
	.align	128
        .global         _ZN9flashcore15cublaslt_sparse27kernel_convert_fp32_to_fp16EPKfP6__halfi
        .type           _ZN9flashcore15cublaslt_sparse27kernel_convert_fp32_to_fp16EPKfP6__halfi,@function
        .size           _ZN9flashcore15cublaslt_sparse27kernel_convert_fp32_to_fp16EPKfP6__halfi,(.L_x_103 - _ZN9flashcore15cublaslt_sparse27kernel_convert_fp32_to_fp16EPKfP6__halfi)
        .other          _ZN9flashcore15cublaslt_sparse27kernel_convert_fp32_to_fp16EPKfP6__halfi,@"STO_CUDA_ENTRY STV_DEFAULT"
_ZN9flashcore15cublaslt_sparse27kernel_convert_fp32_to_fp16EPKfP6__halfi:
.text._ZN9flashcore15cublaslt_sparse27kernel_convert_fp32_to_fp16EPKfP6__halfi:
        /* <DEDUP_REMOVED lines=8> */
[----:B------:R-:W0:Y:S01]  /*0080*/  LDC.64 R2, c[0x0][0x380] ;  /* 0x0000e000ff027b82 */ /* 0x000e220000000a00 */
[----:B------:R-:W1:Y:S07]  /*0090*/  LDCU.64 UR4, c[0x0][0x358] ;  /* 0x00006b00ff0477ac */ /* 0x000e6e0008000a00 */
[----:B------:R-:W2:Y:S01]  /*00a0*/  LDC.64 R4, c[0x0][0x388] ;  /* 0x0000e200ff047b82 */ /* 0x000ea20000000a00 */
[----:B0-----:R-:W-:-:S06]  /*00b0*/  IMAD.WIDE R2, R7, 0x4, R2 ;  /* 0x0000000407027825 */ /* 0x001fcc00078e0202 */
[----:B-1----:R-:W3:Y:S01]  /*00c0*/  LDG.E.CONSTANT R2, desc[UR4][R2.64] ;  /* 0x0000000402027981 */ /* 0x002ee2000c1e9900 */
[----:B--2---:R-:W-:Y:S01]  /*00d0*/  IMAD.WIDE R4, R7, 0x2, R4 ;  /* 0x0000000207047825 */ /* 0x004fe200078e0204 */
[----:B---3--:R-:W-:-:S05]  /*00e0*/  F2FP.F16.F32.PACK_AB R0, RZ, R2 ;  /* 0x00000002ff00723e */ /* 0x008fca00000000ff */
[----:B------:R-:W-:Y:S01]  /*00f0*/  STG.E.U16 desc[UR4][R4.64], R0 ;  /* 0x0000000004007986 */ /* 0x000fe2000c101504 */
[----:B------:R-:W-:Y:S05]  /*0100*/  EXIT ;  /* 0x000000000000794d */ /* 0x000fea0003800000 */
.L_x_83:
        /* <DEDUP_REMOVED lines=15> */
.L_x_103:


//--------------------- .text._ZN9flashcore15cublaslt_sparse34kernel_convert_fp16_to_fp32_scaledEPK6__halfPffi --------------------------
	.section	.text._ZN9flashcore15cublaslt_sparse34kernel_convert_fp16_to_fp32_scaledEPK6__halfPffi,"ax",@progbits
	.align	128
        .global         _ZN9flashcore15cublaslt_sparse34kernel_convert_fp16_to_fp32_scaledEPK6__halfPffi
        .type           _ZN9flashcore15cublaslt_sparse34kernel_convert_fp16_to_fp32_scaledEPK6__halfPffi,@function
        .size           _ZN9flashcore15cublaslt_sparse34kernel_convert_fp16_to_fp32_scaledEPK6__halfPffi,(.L_x_104 - _ZN9flashcore15cublaslt_sparse34kernel_convert_fp16_to_fp32_scaledEPK6__halfPffi)
        .other          _ZN9flashcore15cublaslt_sparse34kernel_convert_fp16_to_fp32_scaledEPK6__halfPffi,@"STO_CUDA_ENTRY STV_DEFAULT"
_ZN9flashcore15cublaslt_sparse34kernel_convert_fp16_to_fp32_scaledEPK6__halfPffi:
.text._ZN9flashcore15cublaslt_sparse34kernel_convert_fp16_to_fp32_scaledEPK6__halfPffi:
        /* <DEDUP_REMOVED lines=9> */
[----:B------:R-:W1:Y:S01]  /*0090*/  LDCU.64 UR4, c[0x0][0x358] ;  /* 0x00006b00ff0477ac */ /* 0x000e620008000a00 */
[----:B------:R-:W2:Y:S06]  /*00a0*/  LDCU UR6, c[0x0][0x390] ;  /* 0x00007200ff0677ac */ /* 0x000eac0008000800 */
[----:B------:R-:W3:Y:S01]  /*00b0*/  LDC.64 R4, c[0x0][0x388] ;  /* 0x0000e200ff047b82 */ /* 0x000ee20000000a00 */
[----:B0-----:R-:W-:-:S06]  /*00c0*/  IMAD.WIDE R2, R7, 0x2, R2 ;  /* 0x0000000207027825 */ /* 0x001fcc00078e0202 */
[----:B-1----:R-:W4:Y:S01]  /*00d0*/  LDG.E.U16.CONSTANT R2, desc[UR4][R2.64] ;  /* 0x0000000402027981 */ /* 0x002f22000c1e9500 */
[----:B---3--:R-:W-:-:S04]  /*00e0*/  IMAD.WIDE R4, R7, 0x4, R4 ;  /* 0x0000000407047825 */ /* 0x008fc800078e0204 */
[----:B----4-:R-:W-:-:S05]  /*00f0*/  HADD2.F32 R0, -RZ, R2.H0_H0 ;  /* 0x20000002ff007230 */ /* 0x010fca0000004100 */
[----:B--2---:R-:W-:-:S05]  /*0100*/  FMUL R7, R0, UR6 ;  /* 0x0000000600077c20 */ /* 0x004fca0008400000 */
[----:B------:R-:W-:Y:S01]  /*0110*/  STG.E desc[UR4][R4.64], R7 ;  /* 0x0000000704007986 */ /* 0x000fe2000c101904 */
[----:B------:R-:W-:Y:S05]  /*0120*/  EXIT ;  /* 0x000000000000794d */ /* 0x000fea0003800000 */
.L_x_84:
        /* <DEDUP_REMOVED lines=13> */
.L_x_104:


//--------------------- .text._ZN9flashcore15cublaslt_sparse19kernel_unpad_matrixEPK6__halfPS1_iii --------------------------
	.section	.text._ZN9flashcore15cublaslt_sparse19kernel_unpad_matrixEPK6__halfPS1_iii,"ax",@progbits
	.align	128
        .global         _ZN9flashcore15cublaslt_sparse19kernel_unpad_matrixEPK6__halfPS1_iii
        .type           _ZN9flashcore15cublaslt_sparse19kernel_unpad_matrixEPK6__halfPS1_iii,@function
        .size           _ZN9flashcore15cublaslt_sparse19kernel_unpad_matrixEPK6__halfPS1_iii,(.L_x_105 - _ZN9flashcore15cublaslt_sparse19kernel_unpad_matrixEPK6__halfPS1_iii)
        .other          _ZN9flashcore15cublaslt_sparse19kernel_unpad_matrixEPK6__halfPS1_iii,@"STO_CUDA_ENTRY STV_DEFAULT"
_ZN9flashcore15cublaslt_sparse19kernel_unpad_matrixEPK6__halfPS1_iii:
.text._ZN9flashcore15cublaslt_sparse19kernel_unpad_matrixEPK6__halfPS1_iii:
[----:B------:R-:W-:Y:S01]  /*0000*/  LDC R1, c[0x0][0x37c] ;  /* 0x0000df00ff017b82 */ /* 0x000fe20000000800 */
[----:B------:R-:W0:Y:S07]  /*0010*/  S2R R5, SR_TID.X ;  /* 0x0000000000057919 */ /* 0x000e2e0000002100 */
[----:B------:R-:W0:Y:S08]  /*0020*/  S2UR UR4, SR_CTAID.X ;  /* 0x00000000000479c3 */ /* 0x000e300000002500 */
[----:B------:R-:W0:Y:S08]  /*0030*/  LDC R4, c[0x0][0x360] ;  /* 0x0000d800ff047b82 */ /* 0x000e300000000800 */
[----:B------:R-:W1:Y:S01]  /*0040*/  LDC.64 R2, c[0x0][0x390] ;  /* 0x0000e400ff027b82 */ /* 0x000e620000000a00 */
[----:B0-----:R-:W-:Y:S01]  /*0050*/  IMAD R4, R4, UR4, R5 ;  /* 0x0000000404047c24 */ /* 0x001fe2000f8e0205 */
[----:B-1----:R-:W-:-:S04]  /*0060*/  ISETP.GE.AND P0, PT, R3, 0x1, PT ;  /* 0x000000010300780c */ /* 0x002fc80003f06270 */
[----:B------:R-:W-:-:S13]  /*0070*/  ISETP.GE.OR P0, PT, R4, R2, !P0 ;  /* 0x000000020400720c */ /* 0x000fda0004706670 */
[----:B------:R-:W-:Y:S05]  /*0080*/  @P0 EXIT ;  /* 0x000000000000094d */ /* 0x000fea0003800000 */
[----:B------:R-:W0:Y:S01]  /*0090*/  LDCU UR4, c[0x0][0x398] ;  /* 0x00007300ff0477ac */ /* 0x000e220008000800 */
[C---:B------:R-:W-:Y:S01]  /*00a0*/  ISETP.GE.U32.AND P1, PT, R3.reuse, 0x10, PT ;  /* 0x000000100300780c */ /* 0x040fe20003f26070 */
[----:B------:R-:W-:Y:S01]  /*00b0*/  IMAD R0, R4, R3, RZ ;  /* 0x0000000304007224 */ /* 0x000fe200078e02ff */
[----:B------:R-:W-:Y:S01]  /*00c0*/  LOP3.LUT R18, R3, 0xf, RZ, 0xc0, !PT ;  /* 0x0000000f03127812 */ /* 0x000fe200078ec0ff */
[----:B------:R-:W1:Y:S01]  /*00d0*/  LDCU.64 UR8, c[0x0][0x358] ;  /* 0x00006b00ff0877ac */ /* 0x000e620008000a00 */
[----:B------:R-:W-:Y:S02]  /*00e0*/  IMAD.MOV.U32 R5, RZ, RZ, RZ ;  /* 0x000000ffff057224 */ /* 0x000fe400078e00ff */
[----:B------:R-:W-:Y:S01]  /*00f0*/  ISETP.NE.AND P0, PT, R18, RZ, PT ;  /* 0x000000ff1200720c */ /* 0x000fe20003f05270 */
[----:B0-----:R-:W-:-:S06]  /*0100*/  IMAD R2, R4, UR4, RZ ;  /* 0x0000000404027c24 */ /* 0x001fcc000f8e02ff */
[----:B------:R-:W-:Y:S06]  /*0110*/  @!P1 BRA `(.L_x_85) ;  /* 0x0000000000d09947 */ /* 0x000fec0003800000 */
[----:B------:R-:W0:Y:S01]  /*0120*/  LDCU.128 UR4, c[0x0][0x380] ;  /* 0x00007000ff0477ac */ /* 0x000e220008000c00 */
[----:B------:R-:W-:Y:S01]  /*0130*/  LOP3.LUT R5, R3, 0x7ffffff0, RZ, 0xc0, !PT ;  /* 0x7ffffff003057812 */ /* 0x000fe200078ec0ff */
[----:B------:R-:W-:Y:S01]  /*0140*/  IMAD.MOV.U32 R10, RZ, RZ, R2 ;  /* 0x000000ffff0a7224 */ /* 0x000fe200078e0002 */
[----:B------:R-:W-:-:S03]  /*0150*/  MOV R4, R0 ;  /* 0x0000000000047202 */ /* 0x000fc60000000f00 */
[----:B------:R-:W-:Y:S01]  /*0160*/  IMAD.MOV R11, RZ, RZ, -R5 ;  /* 0x000000ffff0b7224 */ /* 0x000fe200078e0a05 */
[----:B0-----:R-:W-:Y:S02]  /*0170*/  UIADD3 UR6, UP0, UPT, UR6, 0x10, URZ ;  /* 0x0000001006067890 */ /* 0x001fe4000ff1e0ff */
[----:B------:R-:W-:Y:S02]  /*0180*/  UIADD3 UR4, UP1, UPT, UR4, 0x10, URZ ;  /* 0x0000001004047890 */ /* 0x000fe4000ff3e0ff */
[----:B------:R-:W-:Y:S02]  /*0190*/  UIADD3.X UR7, UPT, UPT, URZ, UR7, URZ, UP0, !UPT ;  /* 0x00000007ff077290 */ /* 0x000fe400087fe4ff */
[----:B------:R-:W-:-:S12]  /*01a0*/  UIADD3.X UR5, UPT, UPT, URZ, UR5, URZ, UP1, !UPT ;  /* 0x00000005ff057290 */ /* 0x000fd80008ffe4ff */
.L_x_86:
[----:B------:R-:W-:Y:S01]  /*01b0*/  MOV R6, UR4 ;  /* 0x0000000400067c02 */ /* 0x000fe20008000f00 */
[----:B------:R-:W-:-:S04]  /*01c0*/  IMAD.U32 R7, RZ, RZ, UR5 ;  /* 0x00000005ff077e24 */ /* 0x000fc8000f8e00ff */
[----:B------:R-:W-:-:S05]  /*01d0*/  IMAD.WIDE R6, R10, 0x2, R6 ;  /* 0x000000020a067825 */ /* 0x000fca00078e0206 */
[----:B01----:R-:W2:Y:S01]  /*01e0*/  LDG.E.U16.CONSTANT R13, desc[UR8][R6.64+-0x10] ;  /* 0xfffff008060d7981 */ /* 0x003ea2000c1e9500 */
[----:B------:R-:W-:Y:S01]  /*01f0*/  MOV R8, UR6 ;  /* 0x0000000600087c02 */ /* 0x000fe20008000f00 */
[----:B------:R-:W-:Y:S02]  /*0200*/  IMAD.U32 R9, RZ, RZ, UR7 ;  /* 0x00000007ff097e24 */ /* 0x000fe4000f8e00ff */
[----:B------:R-:W3:Y:S02]  /*0210*/  LDG.E.U16.CONSTANT R15, desc[UR8][R6.64+-0xe] ;  /* 0xfffff208060f7981 */ /* 0x000ee4000c1e9500 */
[----:B------:R-:W-:Y:S02]  /*0220*/  IMAD.WIDE R8, R4, 0x2, R8 ;  /* 0x0000000204087825 */ /* 0x000fe400078e0208 */
[----:B------:R-:W4:Y:S04]  /*0230*/  LDG.E.U16.CONSTANT R17, desc[UR8][R6.64+-0xc] ;  /* 0xfffff40806117981 */ /* 0x000f28000c1e9500 */
[----:B------:R-:W5:Y:S04]  /*0240*/  LDG.E.U16.CONSTANT R19, desc[UR8][R6.64+-0xa] ;  /* 0xfffff60806137981 */ /* 0x000f68000c1e9500 */
        /* <DEDUP_REMOVED lines=11> */
[----:B--2---:R0:W-:Y:S04]  /*0300*/  STG.E.U16 desc[UR8][R8.64+-0x10], R13 ;  /* 0xfffff00d08007986 */ /* 0x0041e8000c101508 */
[----:B0-----:R-:W2:Y:S01]  /*0310*/  LDG.E.U16.CONSTANT R13, desc[UR8][R6.64+0xa] ;  /* 0x00000a08060d7981 */ /* 0x001ea2000c1e9500 */
[----:B------:R-:W-:-:S04]  /*0320*/  IADD3 R11, PT, PT, R11, 0x10, RZ ;  /* 0x000000100b0b7810 */ /* 0x000fc80007ffe0ff */
[----:B------:R-:W-:Y:S01]  /*0330*/  ISETP.NE.AND P1, PT, R11, RZ, PT ;  /* 0x000000ff0b00720c */ /* 0x000fe20003f25270 */
[----:B---3--:R0:W-:Y:S01]  /*0340*/  STG.E.U16 desc[UR8][R8.64+-0xe], R15 ;  /* 0xfffff20f08007986 */ /* 0x0081e2000c101508 */
[----:B------:R-:W-:-:S03]  /*0350*/  VIADD R4, R4, 0x10 ;  /* 0x0000001004047836 */ /* 0x000fc60000000000 */
[----:B----4-:R0:W-:Y:S01]  /*0360*/  STG.E.U16 desc[UR8][R8.64+-0xc], R17 ;  /* 0xfffff41108007986 */ /* 0x0101e2000c101508 */
[----:B------:R-:W-:-:S03]  /*0370*/  IADD3 R10, PT, PT, R10, 0x10, RZ ;  /* 0x000000100a0a7810 */ /* 0x000fc60007ffe0ff */
[----:B-----5:R0:W-:Y:S04]  /*0380*/  STG.E.U16 desc[UR8][R8.64+-0xa], R19 ;  /* 0xfffff61308007986 */ /* 0x0201e8000c101508 */
        /* <DEDUP_REMOVED lines=11> */
[----:B--2---:R0:W-:Y:S01]  /*0440*/  STG.E.U16 desc[UR8][R8.64+0xa], R13 ;  /* 0x00000a0d08007986 */ /* 0x0041e2000c101508 */
[----:B------:R-:W-:Y:S05]  /*0450*/  @P1 BRA `(.L_x_86) ;  /* 0xfffffffc00541947 */ /* 0x000fea000383ffff */
.L_x_85:
[----:B-1----:R-:W-:Y:S05]  /*0460*/  @!P0 EXIT ;  /* 0x000000000000894d */ /* 0x002fea0003800000 */
[----:B------:R-:W-:Y:S02]  /*0470*/  ISETP.GE.U32.AND P0, PT, R18, 0x8, PT ;  /* 0x000000081200780c */ /* 0x000fe40003f06070 */
[----:B------:R-:W-:-:S04]  /*0480*/  LOP3.LUT R4, R3, 0x7, RZ, 0xc0, !PT ;  /* 0x0000000703047812 */ /* 0x000fc800078ec0ff */
[----:B------:R-:W-:-:S07]  /*0490*/  ISETP.NE.AND P1, PT, R4, RZ, PT ;  /* 0x000000ff0400720c */ /* 0x000fce0003f25270 */
[----:B------:R-:W-:Y:S06]  /*04a0*/  @!P0 BRA `(.L_x_87) ;  /* 0x00000000005c8947 */ /* 0x000fec0003800000 */
[----:B0-----:R-:W0:Y:S01]  /*04b0*/  LDC.64 R8, c[0x0][0x380] ;  /* 0x0000e000ff087b82 */ /* 0x001e220000000a00 */
[----:B------:R-:W-:-:S04]  /*04c0*/  IMAD.IADD R7, R2, 0x1, R5 ;  /* 0x0000000102077824 */ /* 0x000fc800078e0205 */
[----:B0-----:R-:W-:-:S03]  /*04d0*/  IMAD.WIDE R8, R7, 0x2, R8 ;  /* 0x0000000207087825 */ /* 0x001fc600078e0208 */
[----:B------:R-:W0:Y:S02]  /*04e0*/  LDC.64 R6, c[0x0][0x388] ;  /* 0x0000e200ff067b82 */ /* 0x000e240000000a00 */
[----:B------:R-:W2:Y:S04]  /*04f0*/  LDG.E.U16.CONSTANT R13, desc[UR8][R8.64] ;  /* 0x00000008080d7981 */ /* 0x000ea8000c1e9500 */
[----:B------:R-:W3:Y:S04]  /*0500*/  LDG.E.U16.CONSTANT R15, desc[UR8][R8.64+0x2] ;  /* 0x00000208080f7981 */ /* 0x000ee8000c1e9500 */
[----:B------:R-:W4:Y:S04]  /*0510*/  LDG.E.U16.CONSTANT R17, desc[UR8][R8.64+0x4] ;  /* 0x0000040808117981 */ /* 0x000f28000c1e9500 */
[----:B------:R-:W5:Y:S04]  /*0520*/  LDG.E.U16.CONSTANT R19, desc[UR8][R8.64+0x6] ;  /* 0x0000060808137981 */ /* 0x000f68000c1e9500 */
[----:B------:R-:W5:Y:S04]  /*0530*/  LDG.E.U16.CONSTANT R21, desc[UR8][R8.64+0x8] ;  /* 0x0000080808157981 */ /* 0x000f68000c1e9500 */
[----:B------:R-:W5:Y:S04]  /*0540*/  LDG.E.U16.CONSTANT R23, desc[UR8][R8.64+0xa] ;  /* 0x00000a0808177981 */ /* 0x000f68000c1e9500 */
[----:B------:R-:W5:Y:S04]  /*0550*/  LDG.E.U16.CONSTANT R25, desc[UR8][R8.64+0xc] ;  /* 0x00000c0808197981 */ /* 0x000f68000c1e9500 */
[----:B------:R-:W5:Y:S01]  /*0560*/  LDG.E.U16.CONSTANT R27, desc[UR8][R8.64+0xe] ;  /* 0x00000e08081b7981 */ /* 0x000f62000c1e9500 */
[----:B------:R-:W-:Y:S01]  /*0570*/  IADD3 R11, PT, PT, R0, R5, RZ ;  /* 0x00000005000b7210 */ /* 0x000fe20007ffe0ff */
[----:B------:R-:W-:-:S04]  /*0580*/  VIADD R5, R5, 0x8 ;  /* 0x0000000805057836 */ /* 0x000fc80000000000 */
[----:B0-----:R-:W-:-:S05]  /*0590*/  IMAD.WIDE R6, R11, 0x2, R6 ;  /* 0x000000020b067825 */ /* 0x001fca00078e0206 */
[----:B--2---:R1:W-:Y:S04]  /*05a0*/  STG.E.U16 desc[UR8][R6.64], R13 ;  /* 0x0000000d06007986 */ /* 0x0043e8000c101508 */
[----:B---3--:R1:W-:Y:S04]  /*05b0*/  STG.E.U16 desc[UR8][R6.64+0x2], R15 ;  /* 0x0000020f06007986 */ /* 0x0083e8000c101508 */
[----:B----4-:R1:W-:Y:S04]  /*05c0*/  STG.E.U16 desc[UR8][R6.64+0x4], R17 ;  /* 0x0000041106007986 */ /* 0x0103e8000c101508 */
[----:B-----5:R1:W-:Y:S04]  /*05d0*/  STG.E.U16 desc[UR8][R6.64+0x6], R19 ;  /* 0x0000061306007986 */ /* 0x0203e8000c101508 */
[----:B------:R1:W-:Y:S04]  /*05e0*/  STG.E.U16 desc[UR8][R6.64+0x8], R21 ;  /* 0x0000081506007986 */ /* 0x0003e8000c101508 */
[----:B------:R1:W-:Y:S04]  /*05f0*/  STG.E.U16 desc[UR8][R6.64+0xa], R23 ;  /* 0x00000a1706007986 */ /* 0x0003e8000c101508 */
[----:B------:R1:W-:Y:S04]  /*0600*/  STG.E.U16 desc[UR8][R6.64+0xc], R25 ;  /* 0x00000c1906007986 */ /* 0x0003e8000c101508 */
[----:B------:R1:W-:Y:S02]  /*0610*/  STG.E.U16 desc[UR8][R6.64+0xe], R27 ;  /* 0x00000e1b06007986 */ /* 0x0003e4000c101508 */
.L_x_87:
[----:B------:R-:W-:Y:S05]  /*0620*/  @!P1 EXIT ;  /* 0x000000000000994d */ /* 0x000fea0003800000 */
[----:B------:R-:W-:Y:S02]  /*0630*/  ISETP.GE.U32.AND P0, PT, R4, 0x4, PT ;  /* 0x000000040400780c */ /* 0x000fe40003f06070 */
[----:B------:R-:W-:-:S04]  /*0640*/  LOP3.LUT R3, R3, 0x3, RZ, 0xc0, !PT ;  /* 0x0000000303037812 */ /* 0x000fc800078ec0ff */
[----:B------:R-:W-:-:S07]  /*0650*/  ISETP.NE.AND P1, PT, R3, RZ, PT ;  /* 0x000000ff0300720c */ /* 0x000fce0003f25270 */
[----:B------:R-:W-:Y:S06]  /*0660*/  @!P0 BRA `(.L_x_88) ;  /* 0x00000000003c8947 */ /* 0x000fec0003800000 */
[----:B-1----:R-:W1:Y:S01]  /*0670*/  LDC.64 R6, c[0x0][0x380] ;  /* 0x0000e000ff067b82 */ /* 0x002e620000000a00 */
[----:B0-----:R-:W-:-:S05]  /*0680*/  IADD3 R9, PT, PT, R2, R5, RZ ;  /* 0x0000000502097210 */ /* 0x001fca0007ffe0ff */
[----:B-1----:R-:W-:Y:S02]  /*0690*/  IMAD.WIDE R8, R9, 0x2, R6 ;  /* 0x0000000209087825 */ /* 0x002fe400078e0206 */
[----:B------:R-:W0:Y:S03]  /*06a0*/  LDC.64 R6, c[0x0][0x388] ;  /* 0x0000e200ff067b82 */ /* 0x000e260000000a00 */
[----:B------:R-:W2:Y:S04]  /*06b0*/  LDG.E.U16.CONSTANT R13, desc[UR8][R8.64] ;  /* 0x00000008080d7981 */ /* 0x000ea8000c1e9500 */
[----:B------:R-:W3:Y:S04]  /*06c0*/  LDG.E.U16.CONSTANT R15, desc[UR8][R8.64+0x2] ;  /* 0x00000208080f7981 */ /* 0x000ee8000c1e9500 */
[----:B------:R-:W4:Y:S04]  /*06d0*/  LDG.E.U16.CONSTANT R17, desc[UR8][R8.64+0x4] ;  /* 0x0000040808117981 */ /* 0x000f28000c1e9500 */
[----:B------:R-:W5:Y:S01]  /*06e0*/  LDG.E.U16.CONSTANT R19, desc[UR8][R8.64+0x6] ;  /* 0x0000060808137981 */ /* 0x000f62000c1e9500 */
[----:B------:R-:W-:Y:S01]  /*06f0*/  IMAD.IADD R11, R0, 0x1, R5 ;  /* 0x00000001000b7824 */ /* 0x000fe200078e0205 */
[----:B------:R-:W-:-:S03]  /*0700*/  IADD3 R5, PT, PT, R5, 0x4, RZ ;  /* 0x0000000405057810 */ /* 0x000fc60007ffe0ff */
[----:B0-----:R-:W-:-:S05]  /*0710*/  IMAD.WIDE R6, R11, 0x2, R6 ;  /* 0x000000020b067825 */ /* 0x001fca00078e0206 */
[----:B--2---:R2:W-:Y:S04]  /*0720*/  STG.E.U16 desc[UR8][R6.64], R13 ;  /* 0x0000000d06007986 */ /* 0x0045e8000c101508 */
[----:B---3--:R2:W-:Y:S04]  /*0730*/  STG.E.U16 desc[UR8][R6.64+0x2], R15 ;  /* 0x0000020f06007986 */ /* 0x0085e8000c101508 */
[----:B----4-:R2:W-:Y:S04]  /*0740*/  STG.E.U16 desc[UR8][R6.64+0x4], R17 ;  /* 0x0000041106007986 */ /* 0x0105e8000c101508 */
[----:B-----5:R2:W-:Y:S02]  /*0750*/  STG.E.U16 desc[UR8][R6.64+0x6], R19 ;  /* 0x0000061306007986 */ /* 0x0205e4000c101508 */
.L_x_88:
[----:B------:R-:W-:Y:S05]  /*0760*/  @!P1 EXIT ;  /* 0x000000000000994d */ /* 0x000fea0003800000 */
[----:B-12---:R-:W1:Y:S01]  /*0770*/  LDC.64 R6, c[0x0][0x380] ;  /* 0x0000e000ff067b82 */ /* 0x006e620000000a00 */
[----:B0-----:R-:W-:Y:S01]  /*0780*/  IADD3 R13, PT, PT, R0, R5, RZ ;  /* 0x00000005000d7210 */ /* 0x001fe20007ffe0ff */
[----:B------:R-:W-:Y:S02]  /*0790*/  IMAD.IADD R11, R2, 0x1, R5 ;  /* 0x00000001020b7824 */ /* 0x000fe400078e0205 */
[----:B------:R-:W-:-:S04]  /*07a0*/  IMAD.MOV R0, RZ, RZ, -R3 ;  /* 0x000000ffff007224 */ /* 0x000fc800078e0a03 */
[----:B------:R-:W0:Y:S03]  /*07b0*/  LDC.64 R8, c[0x0][0x388] ;  /* 0x0000e200ff087b82 */ /* 0x000e260000000a00 */
.L_x_89:
[----:B-12---:R-:W-:-:S06]  /*07c0*/  IMAD.WIDE R2, R11, 0x2, R6 ;  /* 0x000000020b027825 */ /* 0x006fcc00078e0206 */
[----:B------:R-:W2:Y:S01]  /*07d0*/  LDG.E.U16.CONSTANT R3, desc[UR8][R2.64] ;  /* 0x0000000802037981 */ /* 0x000ea2000c1e9500 */
[----:B------:R-:W-:Y:S01]  /*07e0*/  IADD3 R0, PT, PT, R0, 0x1, RZ ;  /* 0x0000000100007810 */ /* 0x000fe20007ffe0ff */
[C---:B0-----:R-:W-:Y:S01]  /*07f0*/  IMAD.WIDE R4, R13.reuse, 0x2, R8 ;  /* 0x000000020d047825 */ /* 0x041fe200078e0208 */
[----:B------:R-:W-:Y:S02]  /*0800*/  IADD3 R13, PT, PT, R13, 0x1, RZ ;  /* 0x000000010d0d7810 */ /* 0x000fe40007ffe0ff */
[----:B------:R-:W-:Y:S01]  /*0810*/  ISETP.NE.AND P0, PT, R0, RZ, PT ;  /* 0x000000ff0000720c */ /* 0x000fe20003f05270 */
[----:B------:R-:W-:Y:S01]  /*0820*/  VIADD R11, R11, 0x1 ;  /* 0x000000010b0b7836 */ /* 0x000fe20000000000 */
[----:B--2---:R2:W-:Y:S11]  /*0830*/  STG.E.U16 desc[UR8][R4.64], R3 ;  /* 0x0000000304007986 */ /* 0x0045f6000c101508 */
[----:B------:R-:W-:Y:S05]  /*0840*/  @P0 BRA `(.L_x_89) ;  /* 0xfffffffc00dc0947 */ /* 0x000fea000383ffff */
[----:B------:R-:W-:Y:S05]  /*0850*/  EXIT ;  /* 0x000000000000794d */ /* 0x000fea0003800000 */
.L_x_90:
        /* <DEDUP_REMOVED lines=10> */
.L_x_105:


//--------------------- .text._ZN9flashcore15cublaslt_sparse17kernel_pad_matrixEPK6__halfPS1_iii --------------------------
	.section	.text._ZN9flashcore15cublaslt_sparse17kernel_pad_matrixEPK6__halfPS1_iii,"ax",@progbits
	.align	128
        .global         _ZN9flashcore15cublaslt_sparse17kernel_pad_matrixEPK6__halfPS1_iii
        .type           _ZN9flashcore15cublaslt_sparse17kernel_pad_matrixEPK6__halfPS1_iii,@function
        .size           _ZN9flashcore15cublaslt_sparse17kernel_pad_matrixEPK6__halfPS1_iii,(.L_x_106 - _ZN9flashcore15cublaslt_sparse17kernel_pad_matrixEPK6__halfPS1_iii)
        .other          _ZN9flashcore15cublaslt_sparse17kernel_pad_matrixEPK6__halfPS1_iii,@"STO_CUDA_ENTRY STV_DEFAULT"
_ZN9flashcore15cublaslt_sparse17kernel_pad_matrixEPK6__halfPS1_iii:
.text._ZN9flashcore15cublaslt_sparse17kernel_pad_matrixEPK6__halfPS1_iii:
        /* <DEDUP_REMOVED lines=27> */
.L_x_92:
        /* <DEDUP_REMOVED lines=43> */
.L_x_91:
        /* <DEDUP_REMOVED lines=28> */
.L_x_93:
        /* <DEDUP_REMOVED lines=20> */
.L_x_94:
[----:B------:R-:W-:Y:S05]  /*0760*/  @!P1 EXIT ;  /* 0x000000000000994d */ /* 0x000fea0003800000 */
[----:B-12---:R-:W1:Y:S01]  /*0770*/  LDC.64 R6, c[0x0][0x380] ;  /* 0x0000e000ff067b82 */ /* 0x006e620000000a00 */
[----:B------:R-:W-:Y:S01]  /*0780*/  IMAD.IADD R11, R0, 0x1, R5 ;  /* 0x00000001000b7824 */ /* 0x000fe200078e0205 */
[----:B0-----:R-:W-:Y:S01]  /*0790*/  IADD3 R13, PT, PT, R2, R5, RZ ;  /* 0x00000005020d7210 */ /* 0x001fe20007ffe0ff */
[----:B------:R-:W-:-:S05]  /*07a0*/  IMAD.MOV R0, RZ, RZ, -R3 ;  /* 0x000000ffff007224 */ /* 0x000fca00078e0a03 */
[----:B------:R-:W0:Y:S02]  /*07b0*/  LDC.64 R8, c[0x0][0x388] ;  /* 0x0000e200ff087b82 */ /* 0x000e240000000a00 */
.L_x_95:
        /* <DEDUP_REMOVED lines=10> */
.L_x_96:
        /* <DEDUP_REMOVED lines=10> */
.L_x_106:


//--------------------- .text._ZN9flashcore15cublaslt_sparse27kernel_convert_fp16_to_fp32EPK6__halfPfi --------------------------
	.section	.text._ZN9flashcore15cublaslt_sparse27kernel_convert_fp16_to_fp32EPK6__halfPfi,"ax",@progbits
	.align	128
        .global         _ZN9flashcore15cublaslt_sparse27kernel_convert_fp16_to_fp32EPK6__halfPfi
        .type           _ZN9flashcore15cublaslt_sparse27kernel_convert_fp16_to_fp32EPK6__halfPfi,@function
        .size           _ZN9flashcore15cublaslt_sparse27kernel_convert_fp16_to_fp32EPK6__halfPfi,(.L_x_107 - _ZN9flashcore15cublaslt_sparse27kernel_convert_fp16_to_fp32EPK6__halfPfi)
        .other          _ZN9flashcore15cublaslt_sparse27kernel_convert_fp16_to_fp32EPK6__halfPfi,@"STO_CUDA_ENTRY STV_DEFAULT"
_ZN9flashcore15cublaslt_sparse27kernel_convert_fp16_to_fp32EPK6__halfPfi:
.text._ZN9flashcore15cublaslt_sparse27kernel_convert_fp16_to_fp32EPK6__halfPfi:
        /* <DEDUP_REMOVED lines=12> */
[----:B-1----:R-:W3:Y:S01]  /*00c0*/  LDG.E.U16.CONSTANT R2, desc[UR4][R2.64] ;  /* 0x0000000402027981 */ /* 0x002ee2000c1e9500 */
[----:B--2---:R-:W-:-:S04]  /*00d0*/  IMAD.WIDE R4, R7, 0x4, R4 ;  /* 0x0000000407047825 */ /* 0x004fc800078e0204 */
[----:B---3--:R-:W-:-:S05]  /*00e0*/  HADD2.F32 R7, -RZ, R2.H0_H0 ;  /* 0x20000002ff077230 */ /* 0x008fca0000004100 */
[----:B------:R-:W-:Y:S01]  /*00f0*/  STG.E desc[UR4][R4.64], R7 ;  /* 0x0000000704007986 */ /* 0x000fe2000c101904 */
[----:B------:R-:W-:Y:S05]  /*0100*/  EXIT ;  /* 0x000000000000794d */ /* 0x000fea0003800000 */
.L_x_97:
        /* <DEDUP_REMOVED lines=15> */
.L_x_107:


//--------------------- .text._ZN9flashcore15cublaslt_sparse17kernel_fill_floatEPffi --------------------------
	.section	.text._ZN9flashcore15cublaslt_sparse17kernel_fill_floatEPffi,"ax",@progbits
	.align	128
        .global         _ZN9flashcore15cublaslt_sparse17kernel_fill_floatEPffi
        .type           _ZN9flashcore15cublaslt_sparse17kernel_fill_floatEPffi,@function
        .size           _ZN9flashcore15cublaslt_sparse17kernel_fill_floatEPffi,(.L_x_108 - _ZN9flashcore15cublaslt_sparse17kernel_fill_floatEPffi)
        .other          _ZN9flashcore15cublaslt_sparse17kernel_fill_floatEPffi,@"STO_CUDA_ENTRY STV_DEFAULT"
_ZN9flashcore15cublaslt_sparse17kernel_fill_floatEPffi:
.text._ZN9flashcore15cublaslt_sparse17kernel_fill_floatEPffi:
        /* <DEDUP_REMOVED lines=10> */
[----:B------:R-:W1:Y:S01]  /*00a0*/  LDC R7, c[0x0][0x388] ;  /* 0x0000e200ff077b82 */ /* 0x000e620000000800 */
[----:B0-----:R-:W-:-:S05]  /*00b0*/  IMAD.WIDE R2, R5, 0x4, R2 ;  /* 0x0000000405027825 */ /* 0x001fca00078e0202 */
[----:B-1----:R-:W-:Y:S01]  /*00c0*/  STG.E desc[UR4][R2.64], R7 ;  /* 0x0000000702007986 */ /* 0x002fe2000c101904 */
[----:B------:R-:W-:Y:S05]  /*00d0*/  EXIT ;  /* 0x000000000000794d */ /* 0x000fea0003800000 */
.L_x_98:
        /* <DEDUP_REMOVED lines=10> */
.L_x_108:


//--------------------- .nv.shared.reserved.0     --------------------------
	.section	.nv.shared.reserved.0,"aw",@nobits
	.weak		__nv_reservedSMEM_offset_0_alias
	.size		__nv_reservedSMEM_offset_0_alias, 0, 64
	.other		__nv_reservedSMEM_offset_0_alias,@"STO_CUDA_RESERVED_SHARED STV_DEFAULT"
__nv_reservedSMEM_offset_0_alias:
	.zero		0
	.zero		64


//--------------------- .nv.constant0._ZN9flashcore15cublaslt_sparse27kernel_online_softmax_blockEPKfPfS3_S3_S3_iibi --------------------------
	.section	.nv.constant0._ZN9flashcore15cublaslt_sparse27kernel_online_softmax_blockEPKfPfS3_S3_S3_iibi,"a",@progbits
	.sectionflags	@""
	.align	4
.nv.constant0._ZN9flashcore15cublaslt_sparse27kernel_online_softmax_blockEPKfPfS3_S3_S3_iibi:
	.zero		952


//--------------------- .nv.constant0._ZN9flashcore15cublaslt_sparse22kernel_scale_rows_halfEP6__halfPKfii --------------------------
	.section	.nv.constant0._ZN9flashcore15cublaslt_sparse22kernel_scale_rows_halfEP6__halfPKfii,"a",@progbits
	.sectionflags	@""
	.align	4
.nv.constant0._ZN9flashcore15cublaslt_sparse22kernel_scale_rows_halfEP6__halfPKfii:
	.zero		920


//--------------------- .nv.constant0._ZN9flashcore15cublaslt_sparse27kernel_convert_fp32_to_fp16EPKfP6__halfi --------------------------
	.section	.nv.constant0._ZN9flashcore15cublaslt_sparse27kernel_convert_fp32_to_fp16EPKfP6__halfi,"a",@progbits
	.sectionflags	@""
	.align	4
.nv.constant0._ZN9flashcore15cublaslt_sparse27kernel_convert_fp32_to_fp16EPKfP6__halfi:
	.zero		916


//--------------------- .nv.constant0._ZN9flashcore15cublaslt_sparse34kernel_convert_fp16_to_fp32_scaledEPK6__halfPffi --------------------------
	.section	.nv.constant0._ZN9flashcore15cublaslt_sparse34kernel_convert_fp16_to_fp32_scaledEPK6__halfPffi,"a",@progbits
	.sectionflags	@""
	.align	4
.nv.constant0._ZN9flashcore15cublaslt_sparse34kernel_convert_fp16_to_fp32_scaledEPK6__halfPffi:
	.zero		920


//--------------------- .nv.constant0._ZN9flashcore15cublaslt_sparse19kernel_unpad_matrixEPK6__halfPS1_iii --------------------------
	.section	.nv.constant0._ZN9flashcore15cublaslt_sparse19kernel_unpad_matrixEPK6__halfPS1_iii,"a",@progbits
	.sectionflags	@""
	.align	4
.nv.constant0._ZN9flashcore15cublaslt_sparse19kernel_unpad_matrixEPK6__halfPS1_iii:
	.zero		924


//--------------------- .nv.constant0._ZN9flashcore15cublaslt_sparse17kernel_pad_matrixEPK6__halfPS1_iii --------------------------
	.section	.nv.constant0._ZN9flashcore15cublaslt_sparse17kernel_pad_matrixEPK6__halfPS1_iii,"a",@progbits
	.sectionflags	@""
	.align	4
.nv.constant0._ZN9flashcore15cublaslt_sparse17kernel_pad_matrixEPK6__halfPS1_iii:
	.zero		924


//--------------------- .nv.constant0._ZN9flashcore15cublaslt_sparse27kernel_convert_fp16_to_fp32EPK6__halfPfi --------------------------
	.section	.nv.constant0._ZN9flashcore15cublaslt_sparse27kernel_convert_fp16_to_fp32EPK6__halfPfi,"a",@progbits
	.sectionflags	@""
	.align	4
.nv.constant0._ZN9flashcore15cublaslt_sparse27kernel_convert_fp16_to_fp32EPK6__halfPfi:
	.zero		916


//--------------------- .nv.constant0._ZN9flashcore15cublaslt_sparse17kernel_fill_floatEPffi --------------------------
	.section	.nv.constant0._ZN9flashcore15cublaslt_sparse17kernel_fill_floatEPffi,"a",@progbits
	.sectionflags	@""
	.align	4
.nv.constant0._ZN9flashcore15cublaslt_sparse17kernel_fill_floatEPffi:
	.zero		912


//--------------------- SYMBOLS --------------------------

	.type		.nv.reservedSmem.offset0,@object
	.size		.nv.reservedSmem.offset0,0x4
